//
// Generated by NVIDIA NVVM Compiler
//
// Compiler Build ID: CL-36424714
// Cuda compilation tools, release 13.0, V13.0.88
// Based on NVVM 20.0.0
//

.version 9.0
.target sm_100
.address_size 64

	// .globl	_Z12renderKernelPhP6Spherei4Vec3
.func  (.param .b64 func_retval0) __internal_accurate_pow
(
	.param .b64 __internal_accurate_pow_param_0
)
;

.visible .entry _Z12renderKernelPhP6Spherei4Vec3(
	.param .u64 .ptr .align 1 _Z12renderKernelPhP6Spherei4Vec3_param_0,
	.param .u64 .ptr .align 1 _Z12renderKernelPhP6Spherei4Vec3_param_1,
	.param .u32 _Z12renderKernelPhP6Spherei4Vec3_param_2,
	.param .align 8 .b8 _Z12renderKernelPhP6Spherei4Vec3_param_3[24]
)
{
	.reg .pred 	%p<20>;
	.reg .b32 	%r<38>;
	.reg .b64 	%rd<11>;
	.reg .b64 	%fd<155>;

	ld.param.f64 	%fd33, [_Z12renderKernelPhP6Spherei4Vec3_param_3+16];
	ld.param.f64 	%fd32, [_Z12renderKernelPhP6Spherei4Vec3_param_3+8];
	ld.param.f64 	%fd31, [_Z12renderKernelPhP6Spherei4Vec3_param_3];
	ld.param.u64 	%rd4, [_Z12renderKernelPhP6Spherei4Vec3_param_0];
	ld.param.u64 	%rd5, [_Z12renderKernelPhP6Spherei4Vec3_param_1];
	ld.param.u32 	%r13, [_Z12renderKernelPhP6Spherei4Vec3_param_2];
	mov.u32 	%r14, %ctaid.x;
	mov.u32 	%r15, %ntid.x;
	mov.u32 	%r16, %tid.x;
	mad.lo.s32 	%r1, %r14, %r15, %r16;
	mov.u32 	%r17, %ctaid.y;
	mov.u32 	%r18, %ntid.y;
	mov.u32 	%r19, %tid.y;
	mad.lo.s32 	%r20, %r17, %r18, %r19;
	setp.gt.s32 	%p2, %r1, 3839;
	setp.gt.u32 	%p3, %r20, 2159;
	or.pred  	%p4, %p2, %p3;
	@%p4 bra 	$L__BB0_10;
	mad.lo.s32 	%r3, %r20, 3840, %r1;
	setp.lt.s32 	%p5, %r13, 1;
	mov.f64 	%fd35, 0d4050000000000000;
	{
	.reg .b32 %temp; 
	mov.b64 	{%temp, %r4}, %fd35;
	}
	and.b32  	%r5, %r4, 2146435072;
	setp.lt.s32 	%p6, %r4, 0;
	selp.b32 	%r6, 0, 2146435072, %p6;
	mov.f64 	%fd152, 0d0000000000000000;
	mov.f64 	%fd153, %fd152;
	mov.f64 	%fd154, %fd152;
	@%p5 bra 	$L__BB0_9;
	neg.s32 	%r7, %r13;
	cvta.to.global.u64 	%rd6, %rd5;
	add.s64 	%rd1, %rd6, 24;
	or.b32  	%r8, %r6, -2147483648;
	and.b32  	%r22, %r4, 2147483647;
	setp.ne.s32 	%p7, %r22, 1071644672;
	setp.eq.s32 	%p8, %r5, 1072693248;
	and.pred  	%p1, %p8, %p7;
	cvt.rn.f64.u32 	%fd2, %r20;
	cvt.rn.f64.s32 	%fd3, %r1;
	mov.f64 	%fd151, 0d0000000000000000;
	mov.b32 	%r36, 0;
	selp.b32 	%r30, %r8, %r6, %p1;
	mov.f64 	%fd150, %fd151;
	mov.f64 	%fd149, %fd151;
$L__BB0_3:
	cvt.rn.f64.u32 	%fd37, %r36;
	fma.rn.f64 	%fd38, %fd37, 0d3FC0000000000000, %fd3;
	add.f64 	%fd39, %fd38, 0dC09E000000000000;
	div.rn.f64 	%fd40, %fd39, 0d40AE000000000000;
	fma.rn.f64 	%fd41, %fd37, 0d3FC0000000000000, %fd2;
	add.f64 	%fd42, %fd41, 0dC090E00000000000;
	div.rn.f64 	%fd43, %fd42, 0d40A0E00000000000;
	mul.f64 	%fd44, %fd43, %fd43;
	fma.rn.f64 	%fd45, %fd40, %fd40, %fd44;
	add.f64 	%fd46, %fd45, 0d3FF0000000000000;
	sqrt.rn.f64 	%fd47, %fd46;
	div.rn.f64 	%fd7, %fd40, %fd47;
	div.rn.f64 	%fd8, %fd43, %fd47;
	rcp.rn.f64 	%fd9, %fd47;
	neg.f64 	%fd10, %fd8;
	mov.u64 	%rd10, %rd1;
	mov.u32 	%r37, %r7;
$L__BB0_4:
	ld.global.f64 	%fd14, [%rd10+-24];
	mov.f64 	%fd48, 0d0000000000000000;
	sub.f64 	%fd49, %fd48, %fd14;
	ld.global.f64 	%fd15, [%rd10+-16];
	sub.f64 	%fd50, %fd48, %fd15;
	ld.global.f64 	%fd16, [%rd10+-8];
	sub.f64 	%fd51, %fd48, %fd16;
	mul.f64 	%fd52, %fd8, %fd50;
	fma.rn.f64 	%fd53, %fd7, %fd49, %fd52;
	fma.rn.f64 	%fd17, %fd9, %fd51, %fd53;
	mul.f64 	%fd54, %fd50, %fd50;
	fma.rn.f64 	%fd55, %fd49, %fd49, %fd54;
	fma.rn.f64 	%fd56, %fd51, %fd51, %fd55;
	ld.global.f64 	%fd57, [%rd10];
	mul.f64 	%fd58, %fd57, %fd57;
	sub.f64 	%fd59, %fd58, %fd56;
	fma.rn.f64 	%fd18, %fd17, %fd17, %fd59;
	setp.lt.f64 	%p9, %fd18, 0d0000000000000000;
	@%p9 bra 	$L__BB0_6;
	setp.lt.s32 	%p10, %r4, 0;
	setp.eq.s32 	%p11, %r5, 1072693248;
	sqrt.rn.f64 	%fd60, %fd18;
	neg.f64 	%fd61, %fd17;
	sub.f64 	%fd62, %fd61, %fd60;
	fma.rn.f64 	%fd63, %fd7, %fd62, 0d0000000000000000;
	fma.rn.f64 	%fd64, %fd8, %fd62, 0d0000000000000000;
	fma.rn.f64 	%fd65, %fd9, %fd62, 0d0000000000000000;
	sub.f64 	%fd66, %fd63, %fd14;
	sub.f64 	%fd67, %fd64, %fd15;
	sub.f64 	%fd68, %fd65, %fd16;
	mul.f64 	%fd69, %fd67, %fd67;
	fma.rn.f64 	%fd70, %fd66, %fd66, %fd69;
	fma.rn.f64 	%fd71, %fd68, %fd68, %fd70;
	sqrt.rn.f64 	%fd72, %fd71;
	div.rn.f64 	%fd73, %fd66, %fd72;
	div.rn.f64 	%fd74, %fd67, %fd72;
	div.rn.f64 	%fd75, %fd68, %fd72;
	sub.f64 	%fd76, %fd31, %fd63;
	sub.f64 	%fd77, %fd32, %fd64;
	sub.f64 	%fd78, %fd33, %fd65;
	mul.f64 	%fd79, %fd77, %fd77;
	fma.rn.f64 	%fd80, %fd76, %fd76, %fd79;
	fma.rn.f64 	%fd81, %fd78, %fd78, %fd80;
	sqrt.rn.f64 	%fd82, %fd81;
	div.rn.f64 	%fd83, %fd76, %fd82;
	div.rn.f64 	%fd84, %fd77, %fd82;
	div.rn.f64 	%fd85, %fd78, %fd82;
	ld.global.f64 	%fd86, [%rd10+8];
	ld.global.f64 	%fd87, [%rd10+16];
	ld.global.f64 	%fd88, [%rd10+24];
	mul.f64 	%fd89, %fd84, %fd74;
	fma.rn.f64 	%fd90, %fd83, %fd73, %fd89;
	fma.rn.f64 	%fd91, %fd85, %fd75, %fd90;
	max.f64 	%fd92, %fd91, 0d0000000000000000;
	mul.f64 	%fd93, %fd92, 0d3FE999999999999A;
	mul.f64 	%fd94, %fd86, %fd93;
	mul.f64 	%fd95, %fd87, %fd93;
	mul.f64 	%fd96, %fd88, %fd93;
	add.f64 	%fd97, %fd91, %fd91;
	mul.f64 	%fd98, %fd73, %fd97;
	mul.f64 	%fd99, %fd74, %fd97;
	mul.f64 	%fd100, %fd75, %fd97;
	sub.f64 	%fd101, %fd98, %fd83;
	sub.f64 	%fd102, %fd99, %fd84;
	sub.f64 	%fd103, %fd100, %fd85;
	mul.f64 	%fd104, %fd102, %fd102;
	fma.rn.f64 	%fd105, %fd101, %fd101, %fd104;
	fma.rn.f64 	%fd106, %fd103, %fd103, %fd105;
	sqrt.rn.f64 	%fd107, %fd106;
	div.rn.f64 	%fd108, %fd101, %fd107;
	div.rn.f64 	%fd109, %fd102, %fd107;
	div.rn.f64 	%fd110, %fd103, %fd107;
	mul.f64 	%fd111, %fd109, %fd10;
	mul.f64 	%fd112, %fd7, %fd108;
	sub.f64 	%fd113, %fd111, %fd112;
	mul.f64 	%fd114, %fd9, %fd110;
	sub.f64 	%fd115, %fd113, %fd114;
	max.f64 	%fd116, %fd115, 0d0000000000000000;
	{
	.reg .b32 %temp; 
	mov.b64 	{%temp, %r23}, %fd116;
	}
	abs.f64 	%fd117, %fd116;
	{ // callseq 0, 0
	.param .b64 param0;
	st.param.f64 	[param0], %fd117;
	.param .b64 retval0;
	call.uni (retval0), 
	__internal_accurate_pow, 
	(
	param0
	);
	ld.param.f64 	%fd118, [retval0];
	} // callseq 0
	setp.lt.s32 	%p13, %r23, 0;
	neg.f64 	%fd120, %fd118;
	selp.f64 	%fd121, %fd120, %fd118, %p11;
	selp.f64 	%fd122, %fd121, %fd118, %p13;
	setp.eq.f64 	%p14, %fd116, 0d0000000000000000;
	selp.b32 	%r24, %r23, 0, %p11;
	or.b32  	%r25, %r24, 2146435072;
	selp.b32 	%r26, %r25, %r24, %p10;
	mov.b32 	%r27, 0;
	mov.b64 	%fd123, {%r27, %r26};
	selp.f64 	%fd124, %fd123, %fd122, %p14;
	add.f64 	%fd125, %fd116, 0d4050000000000000;
	{
	.reg .b32 %temp; 
	mov.b64 	{%temp, %r28}, %fd125;
	}
	and.b32  	%r29, %r28, 2146435072;
	setp.eq.s32 	%p15, %r29, 2146435072;
	setp.eq.f64 	%p16, %fd117, 0d7FF0000000000000;
	selp.b32 	%r31, %r30, %r6, %p13;
	mov.b64 	%fd126, {%r27, %r31};
	selp.f64 	%fd127, %fd126, %fd124, %p15;
	selp.f64 	%fd128, %fd127, %fd124, %p16;
	setp.eq.f64 	%p17, %fd116, 0d3FF0000000000000;
	mul.f64 	%fd129, %fd128, 0d3FE0000000000000;
	selp.f64 	%fd130, 0d3FE0000000000000, %fd129, %p17;
	fma.rn.f64 	%fd131, %fd86, 0d3FB999999999999A, %fd94;
	fma.rn.f64 	%fd132, %fd87, 0d3FB999999999999A, %fd95;
	fma.rn.f64 	%fd133, %fd88, 0d3FB999999999999A, %fd96;
	add.f64 	%fd134, %fd131, %fd130;
	add.f64 	%fd135, %fd132, %fd130;
	add.f64 	%fd136, %fd133, %fd130;
	add.f64 	%fd149, %fd149, %fd134;
	add.f64 	%fd150, %fd150, %fd135;
	add.f64 	%fd151, %fd151, %fd136;
$L__BB0_6:
	add.s32 	%r37, %r37, 1;
	setp.ne.s32 	%p18, %r37, 0;
	add.s64 	%rd10, %rd10, 56;
	@%p18 bra 	$L__BB0_4;
	add.s32 	%r36, %r36, 1;
	setp.ne.s32 	%p19, %r36, 8;
	@%p19 bra 	$L__BB0_3;
	mul.f64 	%fd152, %fd149, 0d3FC0000000000000;
	mul.f64 	%fd153, %fd150, 0d3FC0000000000000;
	mul.f64 	%fd154, %fd151, 0d3FC0000000000000;
$L__BB0_9:
	min.f64 	%fd137, %fd152, 0d3FF0000000000000;
	mul.f64 	%fd138, %fd137, 0d406FE00000000000;
	cvt.rzi.u32.f64 	%r32, %fd138;
	mul.lo.s32 	%r33, %r3, 3;
	cvt.s64.s32 	%rd7, %r33;
	cvta.to.global.u64 	%rd8, %rd4;
	add.s64 	%rd9, %rd8, %rd7;
	st.global.u8 	[%rd9], %r32;
	min.f64 	%fd139, %fd153, 0d3FF0000000000000;
	mul.f64 	%fd140, %fd139, 0d406FE00000000000;
	cvt.rzi.u32.f64 	%r34, %fd140;
	st.global.u8 	[%rd9+1], %r34;
	min.f64 	%fd141, %fd154, 0d3FF0000000000000;
	mul.f64 	%fd142, %fd141, 0d406FE00000000000;
	cvt.rzi.u32.f64 	%r35, %fd142;
	st.global.u8 	[%rd9+2], %r35;
$L__BB0_10:
	ret;

}
.func  (.param .b64 func_retval0) __internal_accurate_pow(
	.param .b64 __internal_accurate_pow_param_0
)
{
	.reg .pred 	%p<8>;
	.reg .b32 	%r<49>;
	.reg .b32 	%f<3>;
	.reg .b64 	%fd<109>;

	ld.param.f64 	%fd10, [__internal_accurate_pow_param_0];
	{
	.reg .b32 %temp; 
	mov.b64 	{%temp, %r46}, %fd10;
	}
	{
	.reg .b32 %temp; 
	mov.b64 	{%r45, %temp}, %fd10;
	}
	shr.u32 	%r47, %r46, 20;
	setp.gt.u32 	%p1, %r46, 1048575;
	@%p1 bra 	$L__BB1_2;
	mul.f64 	%fd11, %fd10, 0d4350000000000000;
	{
	.reg .b32 %temp; 
	mov.b64 	{%temp, %r46}, %fd11;
	}
	{
	.reg .b32 %temp; 
	mov.b64 	{%r45, %temp}, %fd11;
	}
	shr.u32 	%r16, %r46, 20;
	add.s32 	%r47, %r16, -54;
$L__BB1_2:
	add.s32 	%r48, %r47, -1023;
	and.b32  	%r17, %r46, -2146435073;
	or.b32  	%r18, %r17, 1072693248;
	mov.b64 	%fd107, {%r45, %r18};
	setp.lt.u32 	%p2, %r18, 1073127583;
	@%p2 bra 	$L__BB1_4;
	{
	.reg .b32 %temp; 
	mov.b64 	{%r19, %temp}, %fd107;
	}
	{
	.reg .b32 %temp; 
	mov.b64 	{%temp, %r20}, %fd107;
	}
	add.s32 	%r21, %r20, -1048576;
	mov.b64 	%fd107, {%r19, %r21};
	add.s32 	%r48, %r47, -1022;
$L__BB1_4:
	add.f64 	%fd12, %fd107, 0dBFF0000000000000;
	add.f64 	%fd13, %fd107, 0d3FF0000000000000;
	rcp.approx.ftz.f64 	%fd14, %fd13;
	neg.f64 	%fd15, %fd13;
	fma.rn.f64 	%fd16, %fd15, %fd14, 0d3FF0000000000000;
	fma.rn.f64 	%fd17, %fd16, %fd16, %fd16;
	fma.rn.f64 	%fd18, %fd17, %fd14, %fd14;
	mul.f64 	%fd19, %fd12, %fd18;
	fma.rn.f64 	%fd20, %fd12, %fd18, %fd19;
	mul.f64 	%fd21, %fd20, %fd20;
	fma.rn.f64 	%fd22, %fd21, 0d3EB0F5FF7D2CAFE2, 0d3ED0F5D241AD3B5A;
	fma.rn.f64 	%fd23, %fd22, %fd21, 0d3EF3B20A75488A3F;
	fma.rn.f64 	%fd24, %fd23, %fd21, 0d3F1745CDE4FAECD5;
	fma.rn.f64 	%fd25, %fd24, %fd21, 0d3F3C71C7258A578B;
	fma.rn.f64 	%fd26, %fd25, %fd21, 0d3F6249249242B910;
	fma.rn.f64 	%fd27, %fd26, %fd21, 0d3F89999999999DFB;
	sub.f64 	%fd28, %fd12, %fd20;
	add.f64 	%fd29, %fd28, %fd28;
	neg.f64 	%fd30, %fd20;
	fma.rn.f64 	%fd31, %fd30, %fd12, %fd29;
	mul.f64 	%fd32, %fd18, %fd31;
	fma.rn.f64 	%fd33, %fd21, %fd27, 0d3FB5555555555555;
	mov.f64 	%fd34, 0d3FB5555555555555;
	sub.f64 	%fd35, %fd34, %fd33;
	fma.rn.f64 	%fd36, %fd21, %fd27, %fd35;
	add.f64 	%fd37, %fd36, 0dBC46A4CB00B9E7B0;
	add.f64 	%fd38, %fd33, %fd37;
	sub.f64 	%fd39, %fd33, %fd38;
	add.f64 	%fd40, %fd37, %fd39;
	mul.rn.f64 	%fd41, %fd20, %fd20;
	neg.f64 	%fd42, %fd41;
	fma.rn.f64 	%fd43, %fd20, %fd20, %fd42;
	{
	.reg .b32 %temp; 
	mov.b64 	{%r22, %temp}, %fd32;
	}
	{
	.reg .b32 %temp; 
	mov.b64 	{%temp, %r23}, %fd32;
	}
	add.s32 	%r24, %r23, 1048576;
	mov.b64 	%fd44, {%r22, %r24};
	fma.rn.f64 	%fd45, %fd20, %fd44, %fd43;
	mul.rn.f64 	%fd46, %fd41, %fd20;
	neg.f64 	%fd47, %fd46;
	fma.rn.f64 	%fd48, %fd41, %fd20, %fd47;
	fma.rn.f64 	%fd49, %fd41, %fd32, %fd48;
	fma.rn.f64 	%fd50, %fd45, %fd20, %fd49;
	mul.rn.f64 	%fd51, %fd38, %fd46;
	neg.f64 	%fd52, %fd51;
	fma.rn.f64 	%fd53, %fd38, %fd46, %fd52;
	fma.rn.f64 	%fd54, %fd38, %fd50, %fd53;
	fma.rn.f64 	%fd55, %fd40, %fd46, %fd54;
	add.f64 	%fd56, %fd51, %fd55;
	sub.f64 	%fd57, %fd51, %fd56;
	add.f64 	%fd58, %fd55, %fd57;
	add.f64 	%fd59, %fd20, %fd56;
	sub.f64 	%fd60, %fd20, %fd59;
	add.f64 	%fd61, %fd56, %fd60;
	add.f64 	%fd62, %fd58, %fd61;
	add.f64 	%fd63, %fd32, %fd62;
	add.f64 	%fd64, %fd59, %fd63;
	sub.f64 	%fd65, %fd59, %fd64;
	add.f64 	%fd66, %fd63, %fd65;
	xor.b32  	%r25, %r48, -2147483648;
	mov.b32 	%r26, 1127219200;
	mov.b64 	%fd67, {%r25, %r26};
	mov.b32 	%r27, -2147483648;
	mov.b64 	%fd68, {%r27, %r26};
	sub.f64 	%fd69, %fd67, %fd68;
	fma.rn.f64 	%fd70, %fd69, 0d3FE62E42FEFA39EF, %fd64;
	fma.rn.f64 	%fd71, %fd69, 0dBFE62E42FEFA39EF, %fd70;
	sub.f64 	%fd72, %fd71, %fd64;
	sub.f64 	%fd73, %fd66, %fd72;
	fma.rn.f64 	%fd74, %fd69, 0d3C7ABC9E3B39803F, %fd73;
	add.f64 	%fd75, %fd70, %fd74;
	sub.f64 	%fd76, %fd70, %fd75;
	add.f64 	%fd77, %fd74, %fd76;
	mov.f64 	%fd78, 0d4050000000000000;
	{
	.reg .b32 %temp; 
	mov.b64 	{%temp, %r28}, %fd78;
	}
	{
	.reg .b32 %temp; 
	mov.b64 	{%r29, %temp}, %fd78;
	}
	shl.b32 	%r30, %r28, 1;
	setp.gt.u32 	%p3, %r30, -33554433;
	and.b32  	%r31, %r28, -15728641;
	selp.b32 	%r32, %r31, %r28, %p3;
	mov.b64 	%fd79, {%r29, %r32};
	mul.rn.f64 	%fd80, %fd75, %fd79;
	neg.f64 	%fd81, %fd80;
	fma.rn.f64 	%fd82, %fd75, %fd79, %fd81;
	fma.rn.f64 	%fd83, %fd77, %fd79, %fd82;
	add.f64 	%fd4, %fd80, %fd83;
	sub.f64 	%fd84, %fd80, %fd4;
	add.f64 	%fd5, %fd83, %fd84;
	fma.rn.f64 	%fd85, %fd4, 0d3FF71547652B82FE, 0d4338000000000000;
	{
	.reg .b32 %temp; 
	mov.b64 	{%r13, %temp}, %fd85;
	}
	mov.f64 	%fd86, 0dC338000000000000;
	add.rn.f64 	%fd87, %fd85, %fd86;
	fma.rn.f64 	%fd88, %fd87, 0dBFE62E42FEFA39EF, %fd4;
	fma.rn.f64 	%fd89, %fd87, 0dBC7ABC9E3B39803F, %fd88;
	fma.rn.f64 	%fd90, %fd89, 0d3E5ADE1569CE2BDF, 0d3E928AF3FCA213EA;
	fma.rn.f64 	%fd91, %fd90, %fd89, 0d3EC71DEE62401315;
	fma.rn.f64 	%fd92, %fd91, %fd89, 0d3EFA01997C89EB71;
	fma.rn.f64 	%fd93, %fd92, %fd89, 0d3F2A01A014761F65;
	fma.rn.f64 	%fd94, %fd93, %fd89, 0d3F56C16C1852B7AF;
	fma.rn.f64 	%fd95, %fd94, %fd89, 0d3F81111111122322;
	fma.rn.f64 	%fd96, %fd95, %fd89, 0d3FA55555555502A1;
	fma.rn.f64 	%fd97, %fd96, %fd89, 0d3FC5555555555511;
	fma.rn.f64 	%fd98, %fd97, %fd89, 0d3FE000000000000B;
	fma.rn.f64 	%fd99, %fd98, %fd89, 0d3FF0000000000000;
	fma.rn.f64 	%fd100, %fd99, %fd89, 0d3FF0000000000000;
	{
	.reg .b32 %temp; 
	mov.b64 	{%r14, %temp}, %fd100;
	}
	{
	.reg .b32 %temp; 
	mov.b64 	{%temp, %r15}, %fd100;
	}
	shl.b32 	%r33, %r13, 20;
	add.s32 	%r34, %r33, %r15;
	mov.b64 	%fd108, {%r14, %r34};
	{
	.reg .b32 %temp; 
	mov.b64 	{%temp, %r35}, %fd4;
	}
	mov.b32 	%f2, %r35;
	abs.f32 	%f1, %f2;
	setp.lt.f32 	%p4, %f1, 0f4086232B;
	@%p4 bra 	$L__BB1_7;
	setp.lt.f64 	%p5, %fd4, 0d0000000000000000;
	add.f64 	%fd101, %fd4, 0d7FF0000000000000;
	selp.f64 	%fd108, 0d0000000000000000, %fd101, %p5;
	setp.geu.f32 	%p6, %f1, 0f40874800;
	@%p6 bra 	$L__BB1_7;
	shr.u32 	%r36, %r13, 31;
	add.s32 	%r37, %r13, %r36;
	shr.s32 	%r38, %r37, 1;
	shl.b32 	%r39, %r38, 20;
	add.s32 	%r40, %r15, %r39;
	mov.b64 	%fd102, {%r14, %r40};
	sub.s32 	%r41, %r13, %r38;
	shl.b32 	%r42, %r41, 20;
	add.s32 	%r43, %r42, 1072693248;
	mov.b32 	%r44, 0;
	mov.b64 	%fd103, {%r44, %r43};
	mul.f64 	%fd108, %fd103, %fd102;
$L__BB1_7:
	abs.f64 	%fd104, %fd108;
	setp.eq.f64 	%p7, %fd104, 0d7FF0000000000000;
	fma.rn.f64 	%fd105, %fd108, %fd5, %fd108;
	selp.f64 	%fd106, %fd108, %fd105, %p7;
	st.param.f64 	[func_retval0], %fd106;
	ret;

}


// ===== COMPILED SASS (sm_100) =====

	.target	sm_100

	.elftype	@"ET_EXEC"


//--------------------- .note.nv.tkinfo           --------------------------
	.section	.note.nv.tkinfo,"",@"SHT_NOTE"
	.sectionflags	@"SHF_NOTE_NV_TKINFO"
	.tkinfo
        /*0018*/ 	.word	0x00000002
        /*0030*/ 	.string	""
        /*0030*/ 	.string	"ptxas"
        /*0030*/ 	.string	"Cuda compilation tools, release 13.0, V13.0.88"
        /*0030*/ 	.string	"Build cuda_13.0.r13.0/compiler.36424714_0"
        /*0030*/ 	.string	"-arch sm_100 -m 64 "



//--------------------- .note.nv.cuinfo           --------------------------
	.section	.note.nv.cuinfo,"",@"SHT_NOTE"
	.sectionflags	@"SHF_NOTE_NV_CUINFO"
        /*0018*/ 	.short	0x0002
        /*001a*/ 	.short	0x0064
        /*001c*/ 	.short	0x0082
	.zero		2


//--------------------- .nv.info                  --------------------------
	.section	.nv.info,"",@"SHT_CUDA_INFO"
	.align	4


	//----- nvinfo : EIATTR_REGCOUNT
	.align		4
        /*0000*/ 	.byte	0x04, 0x2f
        /*0002*/ 	.short	(.L_1 - .L_0)
	.align		4
.L_0:
        /*0004*/ 	.word	index@(_Z12renderKernelPhP6Spherei4Vec3)
        /*0008*/ 	.word	0x00000040


	//----- nvinfo : EIATTR_FRAME_SIZE
	.align		4
.L_1:
        /*000c*/ 	.byte	0x04, 0x11
        /*000e*/ 	.short	(.L_3 - .L_2)
	.align		4
.L_2:
        /*0010*/ 	.word	index@($_Z12renderKernelPhP6Spherei4Vec3$__internal_accurate_pow)
        /*0014*/ 	.word	0x00000000


	//----- nvinfo : EIATTR_FRAME_SIZE
	.align		4
.L_3:
        /*0018*/ 	.byte	0x04, 0x11
        /*001a*/ 	.short	(.L_5 - .L_4)
	.align		4
.L_4:
        /*001c*/ 	.word	index@($__internal_2_$__cuda_sm20_dsqrt_rn_f64_mediumpath_v1)
        /*0020*/ 	.word	0x00000000


	//----- nvinfo : EIATTR_FRAME_SIZE
	.align		4
.L_5:
        /*0024*/ 	.byte	0x04, 0x11
        /*0026*/ 	.short	(.L_7 - .L_6)
	.align		4
.L_6:
        /*0028*/ 	.word	index@($__internal_1_$__cuda_sm20_div_rn_f64_full)
        /*002c*/ 	.word	0x00000000


	//----- nvinfo : EIATTR_FRAME_SIZE
	.align		4
.L_7:
        /*0030*/ 	.byte	0x04, 0x11
        /*0032*/ 	.short	(.L_9 - .L_8)
	.align		4
.L_8:
        /*0034*/ 	.word	index@($__internal_0_$__cuda_sm20_dblrcp_rn_slowpath_v3)
        /*0038*/ 	.word	0x00000000


	//----- nvinfo : EIATTR_FRAME_SIZE
	.align		4
.L_9:
        /*003c*/ 	.byte	0x04, 0x11
        /*003e*/ 	.short	(.L_11 - .L_10)
	.align		4
.L_10:
        /*0040*/ 	.word	index@(_Z12renderKernelPhP6Spherei4Vec3)
        /*0044*/ 	.word	0x00000000


	//----- nvinfo : EIATTR_MIN_STACK_SIZE
	.align		4
.L_11:
        /*0048*/ 	.byte	0x04, 0x12
        /*004a*/ 	.short	(.L_13 - .L_12)
	.align		4
.L_12:
        /*004c*/ 	.word	index@(_Z12renderKernelPhP6Spherei4Vec3)
        /*0050*/ 	.word	0x00000000
.L_13:


//--------------------- .nv.compat                --------------------------
	.section	.nv.compat,"",@"SHT_CUDA_COMPAT_INFO"
	.align	4
        /*0000*/ 	.byte	0x02, 0x09, 0x00, 0x00, 0x02, 0x02, 0x01, 0x00, 0x02, 0x05, 0x05, 0x00, 0x03, 0x07, 0x01, 0x01
        /*0010*/ 	.byte	0x02, 0x03, 0x00, 0x00, 0x02, 0x06, 0x01, 0x00, 0x04, 0x0b, 0x08, 0x00, 0x01, 0x00, 0x00, 0x00
        /*0020*/ 	.byte	0x00, 0x00, 0x00, 0x00


//--------------------- .nv.info._Z12renderKernelPhP6Spherei4Vec3 --------------------------
	.section	.nv.info._Z12renderKernelPhP6Spherei4Vec3,"",@"SHT_CUDA_INFO"
	.sectionflags	@""
	.align	4


	//----- nvinfo : EIATTR_CUDA_API_VERSION
	.align		4
        /*0000*/ 	.byte	0x04, 0x37
        /*0002*/ 	.short	(.L_15 - .L_14)
.L_14:
        /*0004*/ 	.word	0x00000082


	//----- nvinfo : EIATTR_KPARAM_INFO
	.align		4
.L_15:
        /*0008*/ 	.byte	0x04, 0x17
        /*000a*/ 	.short	(.L_17 - .L_16)
.L_16:
        /*000c*/ 	.word	0x00000000
        /*0010*/ 	.short	0x0003
        /*0012*/ 	.short	0x0018
        /*0014*/ 	.byte	0x00, 0xf0, 0x61, 0x00


	//----- nvinfo : EIATTR_KPARAM_INFO
	.align		4
.L_17:
        /*0018*/ 	.byte	0x04, 0x17
        /*001a*/ 	.short	(.L_19 - .L_18)
.L_18:
        /*001c*/ 	.word	0x00000000
        /*0020*/ 	.short	0x0002
        /*0022*/ 	.short	0x0010
        /*0024*/ 	.byte	0x00, 0xf0, 0x11, 0x00


	//----- nvinfo : EIATTR_KPARAM_INFO
	.align		4
.L_19:
        /*0028*/ 	.byte	0x04, 0x17
        /*002a*/ 	.short	(.L_21 - .L_20)
.L_20:
        /*002c*/ 	.word	0x00000000
        /*0030*/ 	.short	0x0001
        /*0032*/ 	.short	0x0008
        /*0034*/ 	.byte	0x00, 0xf5, 0x21, 0x00


	//----- nvinfo : EIATTR_KPARAM_INFO
	.align		4
.L_21:
        /*0038*/ 	.byte	0x04, 0x17
        /*003a*/ 	.short	(.L_23 - .L_22)
.L_22:
        /*003c*/ 	.word	0x00000000
        /*0040*/ 	.short	0x0000
        /*0042*/ 	.short	0x0000
        /*0044*/ 	.byte	0x00, 0xf5, 0x21, 0x00


	//----- nvinfo : EIATTR_SPARSE_MMA_MASK
	.align		4
.L_23:
        /*0048*/ 	.byte	0x03, 0x50
        /*004a*/ 	.short	0x0000


	//----- nvinfo : EIATTR_MAXREG_COUNT
	.align		4
        /*004c*/ 	.byte	0x03, 0x1b
        /*004e*/ 	.short	0x00ff


	//----- nvinfo : EIATTR_MERCURY_ISA_VERSION
	.align		4
        /*0050*/ 	.byte	0x03, 0x5f
        /*0052*/ 	.short	0x0101


	//----- nvinfo : EIATTR_VRC_CTA_INIT_COUNT
	.align		4
        /*0054*/ 	.byte	0x02, 0x4a
	.zero		1
	.zero		1


	//----- nvinfo : EIATTR_EXIT_INSTR_OFFSETS
	.align		4
        /*0058*/ 	.byte	0x04, 0x1c
        /*005a*/ 	.short	(.L_25 - .L_24)


	//   ....[0]....
.L_24:
        /*005c*/ 	.word	0x000000b0


	//   ....[1]....
        /*0060*/ 	.word	0x00002810


	//----- nvinfo : EIATTR_CRS_STACK_SIZE
	.align		4
.L_25:
        /*0064*/ 	.byte	0x04, 0x1e
        /*0066*/ 	.short	(.L_27 - .L_26)
.L_26:
        /*0068*/ 	.word	0x00000000


	//----- nvinfo : EIATTR_CBANK_PARAM_SIZE
	.align		4
.L_27:
        /*006c*/ 	.byte	0x03, 0x19
        /*006e*/ 	.short	0x0030


	//----- nvinfo : EIATTR_PARAM_CBANK
	.align		4
        /*0070*/ 	.byte	0x04, 0x0a
        /*0072*/ 	.short	(.L_29 - .L_28)
	.align		4
.L_28:
        /*0074*/ 	.word	index@(.nv.constant0._Z12renderKernelPhP6Spherei4Vec3)
        /*0078*/ 	.short	0x0380
        /*007a*/ 	.short	0x0030


	//----- nvinfo : EIATTR_SW_WAR
	.align		4
.L_29:
        /*007c*/ 	.byte	0x04, 0x36
        /*007e*/ 	.short	(.L_31 - .L_30)
.L_30:
        /*0080*/ 	.word	0x00000008
.L_31:


//--------------------- .nv.callgraph             --------------------------
	.section	.nv.callgraph,"",@"SHT_CUDA_CALLGRAPH"
	.align	4
	.sectionentsize	8
	.align		4
        /*0000*/ 	.word	0x00000000
	.align		4
        /*0004*/ 	.word	0xffffffff
	.align		4
        /*0008*/ 	.word	0x00000000
	.align		4
        /*000c*/ 	.word	0xfffffffe
	.align		4
        /*0010*/ 	.word	0x00000000
	.align		4
        /*0014*/ 	.word	0xfffffffd
	.align		4
        /*0018*/ 	.word	0x00000000
	.align		4
        /*001c*/ 	.word	0xfffffffc


//--------------------- .text._Z12renderKernelPhP6Spherei4Vec3 --------------------------
	.section	.text._Z12renderKernelPhP6Spherei4Vec3,"ax",@progbits
	.align	128
        .global         _Z12renderKernelPhP6Spherei4Vec3
        .type           _Z12renderKernelPhP6Spherei4Vec3,@function
        .size           _Z12renderKernelPhP6Spherei4Vec3,(.L_x_62 - _Z12renderKernelPhP6Spherei4Vec3)
        .other          _Z12renderKernelPhP6Spherei4Vec3,@"STO_CUDA_ENTRY STV_DEFAULT"
_Z12renderKernelPhP6Spherei4Vec3:
.text._Z12renderKernelPhP6Spherei4Vec3:
[----:B------:R-:W-:Y:S01]  /*0000*/  LDC R1, c[0x0][0x37c] ;  /* 0x0000df00ff017b82 */ /* 0x000fe20000000800 */
[----:B------:R-:W0:Y:S07]  /*0010*/  S2R R0, SR_TID.Y ;  /* 0x0000000000007919 */ /* 0x000e2e0000002200 */
[----:B------:R-:W1:Y:S01]  /*0020*/  LDC R40, c[0x0][0x360] ;  /* 0x0000d800ff287b82 */ /* 0x000e620000000800 */
[----:B------:R-:W1:Y:S07]  /*0030*/  S2R R3, SR_TID.X ;  /* 0x0000000000037919 */ /* 0x000e6e0000002100 */
[----:B------:R-:W0:Y:S08]  /*0040*/  S2UR UR5, SR_CTAID.Y ;  /* 0x00000000000579c3 */ /* 0x000e300000002600 */
[----:B------:R-:W0:Y:S08]  /*0050*/  LDC R43, c[0x0][0x364] ;  /* 0x0000d900ff2b7b82 */ /* 0x000e300000000800 */
[----:B------:R-:W1:Y:S01]  /*0060*/  S2UR UR4, SR_CTAID.X ;  /* 0x00000000000479c3 */ /* 0x000e620000002500 */
[----:B0-----:R-:W-:-:S05]  /*0070*/  IMAD R43, R43, UR5, R0 ;  /* 0x000000052b2b7c24 */ /* 0x001fca000f8e0200 */
[----:B------:R-:W-:Y:S01]  /*0080*/  ISETP.GT.U32.AND P0, PT, R43, 0x86f, PT ;  /* 0x0000086f2b00780c */ /* 0x000fe20003f04070 */
[----:B-1----:R-:W-:-:S05]  /*0090*/  IMAD R40, R40, UR4, R3 ;  /* 0x0000000428287c24 */ /* 0x002fca000f8e0203 */
[----:B------:R-:W-:-:S13]  /*00a0*/  ISETP.GT.OR P0, PT, R40, 0xeff, P0 ;  /* 0x00000eff2800780c */ /* 0x000fda0000704670 */
[----:B------:R-:W-:Y:S05]  /*00b0*/  @P0 EXIT ;  /* 0x000000000000094d */ /* 0x000fea0003800000 */
[----:B------:R-:W0:Y:S01]  /*00c0*/  LDCU UR4, c[0x0][0x390] ;  /* 0x00007200ff0477ac */ /* 0x000e220008000800 */
[----:B------:R-:W-:Y:S01]  /*00d0*/  IMAD R0, R43, 0xf00, R40 ;  /* 0x00000f002b007824 */ /* 0x000fe200078e0228 */
[----:B------:R-:W-:Y:S02]  /*00e0*/  CS2R R34, SRZ ;  /* 0x0000000000227805 */ /* 0x000fe4000001ff00 */
[----:B------:R-:W-:Y:S02]  /*00f0*/  CS2R R36, SRZ ;  /* 0x0000000000247805 */ /* 0x000fe4000001ff00 */
[----:B------:R-:W-:Y:S01]  /*0100*/  CS2R R38, SRZ ;  /* 0x0000000000267805 */ /* 0x000fe2000001ff00 */
[----:B------:R-:W1:Y:S01]  /*0110*/  LDCU.64 UR10, c[0x0][0x358] ;  /* 0x00006b00ff0a77ac */ /* 0x000e620008000a00 */
[----:B0-----:R-:W-:-:S09]  /*0120*/  UISETP.GE.AND UP0, UPT, UR4, 0x1, UPT ;  /* 0x000000010400788c */ /* 0x001fd2000bf06270 */
[----:B-1----:R-:W-:Y:S05]  /*0130*/  BRA.U !UP0, `(.L_x_0) ;  /* 0x0000002508387547 */ /* 0x002fea000b800000 */
[----:B------:R-:W0:Y:S01]  /*0140*/  LDCU.64 UR6, c[0x0][0x388] ;  /* 0x00007100ff0677ac */ /* 0x000e220008000a00 */
[----:B------:R-:W1:Y:S01]  /*0150*/  I2F.F64.U32 R42, R43 ;  /* 0x0000002b002a7312 */ /* 0x000e620000201800 */
[----:B------:R-:W-:Y:S02]  /*0160*/  CS2R R38, SRZ ;  /* 0x0000000000267805 */ /* 0x000fe4000001ff00 */
[----:B------:R-:W-:Y:S02]  /*0170*/  CS2R R36, SRZ ;  /* 0x0000000000247805 */ /* 0x000fe4000001ff00 */
[----:B------:R-:W-:Y:S01]  /*0180*/  CS2R R34, SRZ ;  /* 0x0000000000227805 */ /* 0x000fe2000001ff00 */
[----:B------:R-:W-:-:S03]  /*0190*/  UIADD3 UR8, UPT, UPT, -UR4, URZ, URZ ;  /* 0x000000ff04087290 */ /* 0x000fc6000fffe1ff */
[----:B------:R-:W-:Y:S01]  /*01a0*/  UMOV UR4, URZ ;  /* 0x000000ff00047c82 */ /* 0x000fe20008000000 */
[----:B------:R-:W2:Y:S01]  /*01b0*/  I2F.F64 R40, R40 ;  /* 0x0000002800287312 */ /* 0x000ea20000201c00 */
[----:B0-----:R-:W-:-:S04]  /*01c0*/  UIADD3 UR6, UP0, UPT, UR6, 0x18, URZ ;  /* 0x0000001806067890 */ /* 0x001fc8000ff1e0ff */
[----:B-1----:R-:W-:-:S12]  /*01d0*/  UIADD3.X UR7, UPT, UPT, URZ, UR7, URZ, UP0, !UPT ;  /* 0x00000007ff077290 */ /* 0x002fd800087fe4ff */
.L_x_43:
[----:B------:R-:W0:Y:S01]  /*01e0*/  MUFU.RCP64H R3, 3840 ;  /* 0x40ae000000037908 */ /* 0x000e220000001800 */
[----:B------:R-:W-:Y:S01]  /*01f0*/  IMAD.MOV.U32 R8, RZ, RZ, 0x0 ;  /* 0x00000000ff087424 */ /* 0x000fe200078e00ff */
[----:B------:R-:W-:Y:S01]  /*0200*/  BSSY.RECONVERGENT B0, `(.L_x_1) ;  /* 0x000001b000007945 */ /* 0x000fe20003800200 */
[----:B------:R-:W-:Y:S02]  /*0210*/  IMAD.MOV.U32 R9, RZ, RZ, 0x40ae0000 ;  /* 0x40ae0000ff097424 */ /* 0x000fe400078e00ff */
[----:B------:R-:W-:-:S03]  /*0220*/  IMAD.MOV.U32 R2, RZ, RZ, 0x1 ;  /* 0x00000001ff027424 */ /* 0x000fc600078e00ff */
[----:B------:R-:W2:Y:S01]  /*0230*/  I2F.F64.U32 R4, UR4 ;  /* 0x0000000400047d12 */ /* 0x000ea20008201800 */
[----:B------:R-:W-:-:S04]  /*0240*/  UIADD3 UR4, UPT, UPT, UR4, 0x1, URZ ;  /* 0x0000000104047890 */ /* 0x000fc8000fffe0ff */
[----:B------:R-:W-:Y:S01]  /*0250*/  UISETP.NE.AND UP0, UPT, UR4, 0x8, UPT ;  /* 0x000000080400788c */ /* 0x000fe2000bf05270 */
[----:B0-----:R-:W-:-:S08]  /*0260*/  DFMA R6, R2, -R8, 1 ;  /* 0x3ff000000206742b */ /* 0x001fd00000000808 */
[----:B------:R-:W-:-:S08]  /*0270*/  DFMA R6, R6, R6, R6 ;  /* 0x000000060606722b */ /* 0x000fd00000000006 */
[----:B------:R-:W-:Y:S02]  /*0280*/  DFMA R6, R2, R6, R2 ;  /* 0x000000060206722b */ /* 0x000fe40000000002 */
[----:B--2---:R-:W-:-:S06]  /*0290*/  DFMA R2, R4, 0.125, R40 ;  /* 0x3fc000000402782b */ /* 0x004fcc0000000028 */
[----:B------:R-:W-:Y:S02]  /*02a0*/  DFMA R8, R6, -R8, 1 ;  /* 0x3ff000000608742b */ /* 0x000fe40000000808 */
[----:B------:R-:W-:-:S06]  /*02b0*/  DADD R14, R2, -1920 ;  /* 0xc09e0000020e7429 */ /* 0x000fcc0000000000 */
[----:B------:R-:W-:-:S04]  /*02c0*/  DFMA R8, R6, R8, R6 ;  /* 0x000000080608722b */ /* 0x000fc80000000006 */
[----:B------:R-:W-:-:S04]  /*02d0*/  FSETP.GEU.AND P1, PT, |R15|, 6.5827683646048100446e-37, PT ;  /* 0x036000000f00780b */ /* 0x000fc80003f2e200 */
[----:B------:R-:W-:-:S08]  /*02e0*/  DMUL R2, R14, R8 ;  /* 0x000000080e027228 */ /* 0x000fd00000000000 */
[----:B------:R-:W-:-:S08]  /*02f0*/  DFMA R6, R2, -3840, R14 ;  /* 0xc0ae00000206782b */ /* 0x000fd0000000000e */
[----:B------:R-:W-:-:S10]  /*0300*/  DFMA R2, R8, R6, R2 ;  /* 0x000000060802722b */ /* 0x000fd40000000002 */
[----:B------:R-:W-:-:S05]  /*0310*/  FFMA R6, RZ, 5.4375, R3 ;  /* 0x40ae0000ff067823 */ /* 0x000fca0000000003 */
[----:B------:R-:W-:-:S13]  /*0320*/  FSETP.GT.AND P0, PT, |R6|, 1.469367938527859385e-39, PT ;  /* 0x001000000600780b */ /* 0x000fda0003f04200 */
[----:B------:R-:W-:Y:S05]  /*0330*/  @P0 BRA P1, `(.L_x_2) ;  /* 0x00000000001c0947 */ /* 0x000fea0000800000 */
[----:B------:R-:W-:Y:S01]  /*0340*/  IMAD.MOV.U32 R16, RZ, RZ, R14 ;  /* 0x000000ffff107224 */ /* 0x000fe200078e000e */
[----:B------:R-:W-:Y:S01]  /*0350*/  MOV R14, RZ ;  /* 0x000000ff000e7202 */ /* 0x000fe20000000f00 */
[----:B------:R-:W-:Y:S01]  /*0360*/  IMAD.MOV.U32 R13, RZ, RZ, 0x40ae0000 ;  /* 0x40ae0000ff0d7424 */ /* 0x000fe200078e00ff */
[----:B------:R-:W-:-:S07]  /*0370*/  MOV R12, 0x390 ;  /* 0x00000390000c7802 */ /* 0x000fce0000000f00 */
[----:B------:R-:W-:Y:S05]  /*0380*/  CALL.REL.NOINC `($__internal_1_$__cuda_sm20_div_rn_f64_full) ;  /* 0x0000002400d07944 */ /* 0x000fea0003c00000 */
[----:B------:R-:W-:Y:S02]  /*0390*/  IMAD.MOV.U32 R2, RZ, RZ, R14 ;  /* 0x000000ffff027224 */ /* 0x000fe400078e000e */
[----:B------:R-:W-:-:S07]  /*03a0*/  IMAD.MOV.U32 R3, RZ, RZ, R13 ;  /* 0x000000ffff037224 */ /* 0x000fce00078e000d */
.L_x_2:
[----:B------:R-:W-:Y:S05]  /*03b0*/  BSYNC.RECONVERGENT B0 ;  /* 0x0000000000007941 */ /* 0x000fea0003800200 */
.L_x_1:
[----:B------:R-:W0:Y:S01]  /*03c0*/  MUFU.RCP64H R7, 2160 ;  /* 0x40a0e00000077908 */ /* 0x000e220000001800 */
[----:B------:R-:W-:Y:S01]  /*03d0*/  IMAD.MOV.U32 R10, RZ, RZ, 0x0 ;  /* 0x00000000ff0a7424 */ /* 0x000fe200078e00ff */
[----:B------:R-:W-:Y:S01]  /*03e0*/  MOV R11, 0x40a0e000 ;  /* 0x40a0e000000b7802 */ /* 0x000fe20000000f00 */
[----:B------:R-:W-:Y:S01]  /*03f0*/  IMAD.MOV.U32 R6, RZ, RZ, 0x1 ;  /* 0x00000001ff067424 */ /* 0x000fe200078e00ff */
[----:B------:R-:W-:Y:S01]  /*0400*/  DFMA R4, R4, 0.125, R42 ;  /* 0x3fc000000404782b */ /* 0x000fe2000000002a */
[----:B------:R-:W-:Y:S07]  /*0410*/  BSSY.RECONVERGENT B0, `(.L_x_3) ;  /* 0x0000015000007945 */ /* 0x000fee0003800200 */
[----:B------:R-:W-:-:S02]  /*0420*/  DADD R14, R4, -1080 ;  /* 0xc090e000040e7429 */ /* 0x000fc40000000000 */
[----:B0-----:R-:W-:-:S08]  /*0430*/  DFMA R8, R6, -R10, 1 ;  /* 0x3ff000000608742b */ /* 0x001fd0000000080a */
[----:B------:R-:W-:Y:S01]  /*0440*/  FSETP.GEU.AND P1, PT, |R15|, 6.5827683646048100446e-37, PT ;  /* 0x036000000f00780b */ /* 0x000fe20003f2e200 */
[----:B------:R-:W-:-:S08]  /*0450*/  DFMA R8, R8, R8, R8 ;  /* 0x000000080808722b */ /* 0x000fd00000000008 */
[----:B------:R-:W-:-:S08]  /*0460*/  DFMA R8, R6, R8, R6 ;  /* 0x000000080608722b */ /* 0x000fd00000000006 */
[----:B------:R-:W-:-:S08]  /*0470*/  DFMA R6, R8, -R10, 1 ;  /* 0x3ff000000806742b */ /* 0x000fd0000000080a */
[----:B------:R-:W-:-:S08]  /*0480*/  DFMA R6, R8, R6, R8 ;  /* 0x000000060806722b */ /* 0x000fd00000000008 */
[----:B------:R-:W-:-:S08]  /*0490*/  DMUL R4, R14, R6 ;  /* 0x000000060e047228 */ /* 0x000fd00000000000 */
[----:B------:R-:W-:-:S08]  /*04a0*/  DFMA R8, R4, -2160, R14 ;  /* 0xc0a0e0000408782b */ /* 0x000fd0000000000e */
[----:B------:R-:W-:-:S10]  /*04b0*/  DFMA R6, R6, R8, R4 ;  /* 0x000000080606722b */ /* 0x000fd40000000004 */
[----:B------:R-:W-:-:S05]  /*04c0*/  FFMA R4, RZ, 5.02734375, R7 ;  /* 0x40a0e000ff047823 */ /* 0x000fca0000000007 */
[----:B------:R-:W-:-:S13]  /*04d0*/  FSETP.GT.AND P0, PT, |R4|, 1.469367938527859385e-39, PT ;  /* 0x001000000400780b */ /* 0x000fda0003f04200 */
[----:B------:R-:W-:Y:S05]  /*04e0*/  @P0 BRA P1, `(.L_x_4) ;  /* 0x00000000001c0947 */ /* 0x000fea0000800000 */
[----:B------:R-:W-:Y:S01]  /*04f0*/  IMAD.MOV.U32 R16, RZ, RZ, R14 ;  /* 0x000000ffff107224 */ /* 0x000fe200078e000e */
[----:B------:R-:W-:Y:S01]  /*0500*/  MOV R12, 0x540 ;  /* 0x00000540000c7802 */ /* 0x000fe20000000f00 */
[----:B------:R-:W-:Y:S02]  /*0510*/  IMAD.MOV.U32 R14, RZ, RZ, RZ ;  /* 0x000000ffff0e7224 */ /* 0x000fe400078e00ff */
[----:B------:R-:W-:-:S07]  /*0520*/  IMAD.MOV.U32 R13, RZ, RZ, 0x40a0e000 ;  /* 0x40a0e000ff0d7424 */ /* 0x000fce00078e00ff */
[----:B------:R-:W-:Y:S05]  /*0530*/  CALL.REL.NOINC `($__internal_1_$__cuda_sm20_div_rn_f64_full) ;  /* 0x0000002400647944 */ /* 0x000fea0003c00000 */
[----:B------:R-:W-:Y:S01]  /*0540*/  MOV R6, R14 ;  /* 0x0000000e00067202 */ /* 0x000fe20000000f00 */
[----:B------:R-:W-:-:S07]  /*0550*/  IMAD.MOV.U32 R7, RZ, RZ, R13 ;  /* 0x000000ffff077224 */ /* 0x000fce00078e000d */
.L_x_4:
[----:B------:R-:W-:Y:S05]  /*0560*/  BSYNC.RECONVERGENT B0 ;  /* 0x0000000000007941 */ /* 0x000fea0003800200 */
.L_x_3:
[----:B------:R-:W-:Y:S01]  /*0570*/  DMUL R4, R6, R6 ;  /* 0x0000000606047228 */ /* 0x000fe20000000000 */
[----:B------:R-:W-:Y:S01]  /*0580*/  IMAD.MOV.U32 R8, RZ, RZ, 0x0 ;  /* 0x00000000ff087424 */ /* 0x000fe200078e00ff */
[----:B------:R-:W-:Y:S01]  /*0590*/  BSSY.RECONVERGENT B0, `(.L_x_5) ;  /* 0x0000017000007945 */ /* 0x000fe20003800200 */
[----:B------:R-:W-:-:S05]  /*05a0*/  IMAD.MOV.U32 R9, RZ, RZ, 0x3fd80000 ;  /* 0x3fd80000ff097424 */ /* 0x000fca00078e00ff */
[----:B------:R-:W-:-:S08]  /*05b0*/  DFMA R4, R2, R2, R4 ;  /* 0x000000020204722b */ /* 0x000fd00000000004 */
[----:B------:R-:W-:-:S06]  /*05c0*/  DADD R18, R4, 1 ;  /* 0x3ff0000004127429 */ /* 0x000fcc0000000000 */
[----:B------:R-:W0:Y:S04]  /*05d0*/  MUFU.RSQ64H R13, R19 ;  /* 0x00000013000d7308 */ /* 0x000e280000001c00 */
[----:B------:R-:W-:-:S05]  /*05e0*/  VIADD R12, R19, 0xfcb00000 ;  /* 0xfcb00000130c7836 */ /* 0x000fca0000000000 */
[----:B------:R-:W-:Y:S01]  /*05f0*/  ISETP.GE.U32.AND P0, PT, R12, 0x7ca00000, PT ;  /* 0x7ca000000c00780c */ /* 0x000fe20003f06070 */
[----:B0-----:R-:W-:-:S08]  /*0600*/  DMUL R4, R12, R12 ;  /* 0x0000000c0c047228 */ /* 0x001fd00000000000 */
[----:B------:R-:W-:-:S08]  /*0610*/  DFMA R4, R18, -R4, 1 ;  /* 0x3ff000001204742b */ /* 0x000fd00000000804 */
[----:B------:R-:W-:Y:S02]  /*0620*/  DFMA R8, R4, R8, 0.5 ;  /* 0x3fe000000408742b */ /* 0x000fe40000000008 */
[----:B------:R-:W-:-:S08]  /*0630*/  DMUL R4, R12, R4 ;  /* 0x000000040c047228 */ /* 0x000fd00000000000 */
[----:B------:R-:W-:-:S08]  /*0640*/  DFMA R20, R8, R4, R12 ;  /* 0x000000040814722b */ /* 0x000fd0000000000c */
[----:B------:R-:W-:Y:S02]  /*0650*/  DMUL R14, R18, R20 ;  /* 0x00000014120e7228 */ /* 0x000fe40000000000 */
[----:B------:R-:W-:Y:S01]  /*0660*/  IADD3 R5, PT, PT, R21, -0x100000, RZ ;  /* 0xfff0000015057810 */ /* 0x000fe20007ffe0ff */
[----:B------:R-:W-:-:S05]  /*0670*/  IMAD.MOV.U32 R4, RZ, RZ, R20 ;  /* 0x000000ffff047224 */ /* 0x000fca00078e0014 */
[----:B------:R-:W-:-:S08]  /*0680*/  DFMA R16, R14, -R14, R18 ;  /* 0x8000000e0e10722b */ /* 0x000fd00000000012 */
[----:B------:R-:W-:Y:S01]  /*0690*/  DFMA R8, R16, R4, R14 ;  /* 0x000000041008722b */ /* 0x000fe2000000000e */
[----:B------:R-:W-:Y:S10]  /*06a0*/  @!P0 BRA `(.L_x_6) ;  /* 0x0000000000148947 */ /* 0x000ff40003800000 */
[----:B------:R-:W-:Y:S01]  /*06b0*/  IMAD.MOV.U32 R13, RZ, RZ, R5 ;  /* 0x000000ffff0d7224 */ /* 0x000fe200078e0005 */
[----:B------:R-:W-:-:S07]  /*06c0*/  MOV R22, 0x6e0 ;  /* 0x000006e000167802 */ /* 0x000fce0000000f00 */
[----:B------:R-:W-:Y:S05]  /*06d0*/  CALL.REL.NOINC `($__internal_2_$__cuda_sm20_dsqrt_rn_f64_mediumpath_v1) ;  /* 0x0000002800947944 */ /* 0x000fea0003c00000 */
[----:B------:R-:W-:Y:S02]  /*06e0*/  IMAD.MOV.U32 R8, RZ, RZ, R12 ;  /* 0x000000ffff087224 */ /* 0x000fe400078e000c */
[----:B------:R-:W-:-:S07]  /*06f0*/  IMAD.MOV.U32 R9, RZ, RZ, R13 ;  /* 0x000000ffff097224 */ /* 0x000fce00078e000d */
.L_x_6:
[----:B------:R-:W-:Y:S05]  /*0700*/  BSYNC.RECONVERGENT B0 ;  /* 0x0000000000007941 */ /* 0x000fea0003800200 */
.L_x_5:
[----:B------:R-:W0:Y:S01]  /*0710*/  MUFU.RCP64H R5, R9 ;  /* 0x0000000900057308 */ /* 0x000e220000001800 */
[----:B------:R-:W-:Y:S01]  /*0720*/  MOV R4, 0x1 ;  /* 0x0000000100047802 */ /* 0x000fe20000000f00 */
[----:B------:R-:W-:Y:S01]  /*0730*/  BSSY.RECONVERGENT B0, `(.L_x_7) ;  /* 0x0000015000007945 */ /* 0x000fe20003800200 */
[----:B------:R-:W-:-:S04]  /*0740*/  FSETP.GEU.AND P1, PT, |R3|, 6.5827683646048100446e-37, PT ;  /* 0x036000000300780b */ /* 0x000fc80003f2e200 */
[----:B0-----:R-:W-:-:S08]  /*0750*/  DFMA R10, R4, -R8, 1 ;  /* 0x3ff00000040a742b */ /* 0x001fd00000000808 */
[----:B------:R-:W-:-:S08]  /*0760*/  DFMA R10, R10, R10, R10 ;  /* 0x0000000a0a0a722b */ /* 0x000fd0000000000a */
[----:B------:R-:W-:-:S08]  /*0770*/  DFMA R10, R4, R10, R4 ;  /* 0x0000000a040a722b */ /* 0x000fd00000000004 */
[----:B------:R-:W-:-:S08]  /*0780*/  DFMA R4, R10, -R8, 1 ;  /* 0x3ff000000a04742b */ /* 0x000fd00000000808 */
[----:B------:R-:W-:-:S08]  /*0790*/  DFMA R4, R10, R4, R10 ;  /* 0x000000040a04722b */ /* 0x000fd0000000000a */
[----:B------:R-:W-:-:S08]  /*07a0*/  DMUL R10, R4, R2 ;  /* 0x00000002040a7228 */ /* 0x000fd00000000000 */
[----:B------:R-:W-:-:S08]  /*07b0*/  DFMA R12, R10, -R8, R2 ;  /* 0x800000080a0c722b */ /* 0x000fd00000000002 */
[----:B------:R-:W-:-:S10]  /*07c0*/  DFMA R4, R4, R12, R10 ;  /* 0x0000000c0404722b */ /* 0x000fd4000000000a */
[----:B------:R-:W-:-:S05]  /*07d0*/  FFMA R10, RZ, R9, R5 ;  /* 0x00000009ff0a7223 */ /* 0x000fca0000000005 */
[----:B------:R-:W-:-:S13]  /*07e0*/  FSETP.GT.AND P0, PT, |R10|, 1.469367938527859385e-39, PT ;  /* 0x001000000a00780b */ /* 0x000fda0003f04200 */
[----:B------:R-:W-:Y:S05]  /*07f0*/  @P0 BRA P1, `(.L_x_8) ;  /* 0x0000000000200947 */ /* 0x000fea0000800000 */
[----:B------:R-:W-:Y:S01]  /*0800*/  IMAD.MOV.U32 R16, RZ, RZ, R2 ;  /* 0x000000ffff107224 */ /* 0x000fe200078e0002 */
[----:B------:R-:W-:Y:S01]  /*0810*/  MOV R12, 0x860 ;  /* 0x00000860000c7802 */ /* 0x000fe20000000f00 */
[----:B------:R-:W-:Y:S02]  /*0820*/  IMAD.MOV.U32 R15, RZ, RZ, R3 ;  /* 0x000000ffff0f7224 */ /* 0x000fe400078e0003 */
[----:B------:R-:W-:Y:S02]  /*0830*/  IMAD.MOV.U32 R14, RZ, RZ, R8 ;  /* 0x000000ffff0e7224 */ /* 0x000fe400078e0008 */
[----:B------:R-:W-:-:S07]  /*0840*/  IMAD.MOV.U32 R13, RZ, RZ, R9 ;  /* 0x000000ffff0d7224 */ /* 0x000fce00078e0009 */
[----:B------:R-:W-:Y:S05]  /*0850*/  CALL.REL.NOINC `($__internal_1_$__cuda_sm20_div_rn_f64_full) ;  /* 0x00000020009c7944 */ /* 0x000fea0003c00000 */
[----:B------:R-:W-:Y:S01]  /*0860*/  MOV R4, R14 ;  /* 0x0000000e00047202 */ /* 0x000fe20000000f00 */
[----:B------:R-:W-:-:S07]  /*0870*/  IMAD.MOV.U32 R5, RZ, RZ, R13 ;  /* 0x000000ffff057224 */ /* 0x000fce00078e000d */
.L_x_8:
[----:B------:R-:W-:Y:S05]  /*0880*/  BSYNC.RECONVERGENT B0 ;  /* 0x0000000000007941 */ /* 0x000fea0003800200 */
.L_x_7:
[----:B------:R-:W0:Y:S01]  /*0890*/  MUFU.RCP64H R3, R9 ;  /* 0x0000000900037308 */ /* 0x000e220000001800 */
[----:B------:R-:W-:Y:S01]  /*08a0*/  IMAD.MOV.U32 R2, RZ, RZ, 0x1 ;  /* 0x00000001ff027424 */ /* 0x000fe200078e00ff */
[----:B------:R-:W-:Y:S01]  /*08b0*/  FSETP.GEU.AND P1, PT, |R7|, 6.5827683646048100446e-37, PT ;  /* 0x036000000700780b */ /* 0x000fe20003f2e200 */
[----:B------:R-:W-:Y:S04]  /*08c0*/  BSSY.RECONVERGENT B0, `(.L_x_9) ;  /* 0x0000014000007945 */ /* 0x000fe80003800200 */
        /* <DEDUP_REMOVED lines=12> */
[----:B------:R-:W-:Y:S01]  /*0990*/  MOV R14, R8 ;  /* 0x00000008000e7202 */ /* 0x000fe20000000f00 */
[----:B------:R-:W-:Y:S01]  /*09a0*/  IMAD.MOV.U32 R15, RZ, RZ, R7 ;  /* 0x000000ffff0f7224 */ /* 0x000fe200078e0007 */
[----:B------:R-:W-:Y:S01]  /*09b0*/  MOV R12, 0x9e0 ;  /* 0x000009e0000c7802 */ /* 0x000fe20000000f00 */
[----:B------:R-:W-:-:S07]  /*09c0*/  IMAD.MOV.U32 R13, RZ, RZ, R9 ;  /* 0x000000ffff0d7224 */ /* 0x000fce00078e0009 */
[----:B------:R-:W-:Y:S05]  /*09d0*/  CALL.REL.NOINC `($__internal_1_$__cuda_sm20_div_rn_f64_full) ;  /* 0x00000020003c7944 */ /* 0x000fea0003c00000 */
[----:B------:R-:W-:Y:S02]  /*09e0*/  IMAD.MOV.U32 R2, RZ, RZ, R14 ;  /* 0x000000ffff027224 */ /* 0x000fe400078e000e */
[----:B------:R-:W-:-:S07]  /*09f0*/  IMAD.MOV.U32 R3, RZ, RZ, R13 ;  /* 0x000000ffff037224 */ /* 0x000fce00078e000d */
.L_x_10:
[----:B------:R-:W-:Y:S05]  /*0a00*/  BSYNC.RECONVERGENT B0 ;  /* 0x0000000000007941 */ /* 0x000fea0003800200 */
.L_x_9:
[----:B------:R-:W0:Y:S01]  /*0a10*/  MUFU.RCP64H R7, R9 ;  /* 0x0000000900077308 */ /* 0x000e220000001800 */
[----:B------:R-:W-:Y:S01]  /*0a20*/  VIADD R6, R9, 0x300402 ;  /* 0x0030040209067836 */ /* 0x000fe20000000000 */
[----:B------:R-:W-:Y:S04]  /*0a30*/  BSSY.RECONVERGENT B0, `(.L_x_11) ;  /* 0x000000e000007945 */ /* 0x000fe80003800200 */
[----:B------:R-:W-:Y:S01]  /*0a40*/  FSETP.GEU.AND P0, PT, |R6|, 5.8789094863358348022e-39, PT ;  /* 0x004004020600780b */ /* 0x000fe20003f0e200 */
[----:B0-----:R-:W-:-:S08]  /*0a50*/  DFMA R10, R6, -R8, 1 ;  /* 0x3ff00000060a742b */ /* 0x001fd00000000808 */
[----:B------:R-:W-:-:S08]  /*0a60*/  DFMA R10, R10, R10, R10 ;  /* 0x0000000a0a0a722b */ /* 0x000fd0000000000a */
[----:B------:R-:W-:-:S08]  /*0a70*/  DFMA R10, R6, R10, R6 ;  /* 0x0000000a060a722b */ /* 0x000fd00000000006 */
[----:B------:R-:W-:-:S08]  /*0a80*/  DFMA R32, R10, -R8, 1 ;  /* 0x3ff000000a20742b */ /* 0x000fd00000000808 */
[----:B------:R-:W-:Y:S01]  /*0a90*/  DFMA R32, R10, R32, R10 ;  /* 0x000000200a20722b */ /* 0x000fe2000000000a */
[----:B------:R-:W-:Y:S10]  /*0aa0*/  @P0 BRA `(.L_x_12) ;  /* 0x0000000000180947 */ /* 0x000ff40003800000 */
[----:B------:R-:W-:Y:S01]  /*0ab0*/  LOP3.LUT R6, R9, 0x7fffffff, RZ, 0xc0, !PT ;  /* 0x7fffffff09067812 */ /* 0x000fe200078ec0ff */
[----:B------:R-:W-:Y:S01]  /*0ac0*/  IMAD.MOV.U32 R13, RZ, RZ, R9 ;  /* 0x000000ffff0d7224 */ /* 0x000fe200078e0009 */
[----:B------:R-:W-:Y:S02]  /*0ad0*/  MOV R12, R8 ;  /* 0x00000008000c7202 */ /* 0x000fe40000000f00 */
[----:B------:R-:W-:Y:S01]  /*0ae0*/  MOV R14, 0xb10 ;  /* 0x00000b10000e7802 */ /* 0x000fe20000000f00 */
[----:B------:R-:W-:-:S07]  /*0af0*/  VIADD R11, R6, 0xfff00000 ;  /* 0xfff00000060b7836 */ /* 0x000fce0000000000 */
[----:B------:R-:W-:Y:S05]  /*0b00*/  CALL.REL.NOINC `($__internal_0_$__cuda_sm20_dblrcp_rn_slowpath_v3) ;  /* 0x0000001c00447944 */ /* 0x000fea0003c00000 */
.L_x_12:
[----:B------:R-:W-:Y:S05]  /*0b10*/  BSYNC.RECONVERGENT B0 ;  /* 0x0000000000007941 */ /* 0x000fea0003800200 */
.L_x_11:
[----:B------:R-:W-:Y:S01]  /*0b20*/  IMAD.U32 R30, RZ, RZ, UR6 ;  /* 0x00000006ff1e7e24 */ /* 0x000fe2000f8e00ff */
[----:B------:R-:W0:Y:S01]  /*0b30*/  LDCU.64 UR16, c[0x0][0x398] ;  /* 0x00007300ff1077ac */ /* 0x000e220008000a00 */
[----:B------:R-:W-:Y:S01]  /*0b40*/  IMAD.U32 R31, RZ, RZ, UR7 ;  /* 0x00000007ff1f7e24 */ /* 0x000fe2000f8e00ff */
[----:B------:R-:W1:Y:S01]  /*0b50*/  LDCU.128 UR12, c[0x0][0x3a0] ;  /* 0x00007400ff0c77ac */ /* 0x000e620008000c00 */
[----:B------:R-:W-:-:S05]  /*0b60*/  UMOV UR5, UR8 ;  /* 0x0000000800057c82 */ /* 0x000fca0008000000 */
.L_x_42:
[----:B------:R-:W2:Y:S04]  /*0b70*/  LDG.E.64 R8, desc[UR10][R30.64+-0x10] ;  /* 0xfffff00a1e087981 */ /* 0x000ea8000c1e1b00 */
[----:B------:R-:W3:Y:S04]  /*0b80*/  LDG.E.64 R10, desc[UR10][R30.64+-0x18] ;  /* 0xffffe80a1e0a7981 */ /* 0x000ee8000c1e1b00 */
[----:B------:R-:W4:Y:S04]  /*0b90*/  LDG.E.64 R44, desc[UR10][R30.64+-0x8] ;  /* 0xfffff80a1e2c7981 */ /* 0x000f28000c1e1b00 */
[----:B------:R-:W5:Y:S01]  /*0ba0*/  LDG.E.64 R18, desc[UR10][R30.64] ;  /* 0x0000000a1e127981 */ /* 0x000f62000c1e1b00 */
[----:B------:R-:W-:Y:S01]  /*0bb0*/  UIADD3 UR5, UPT, UPT, UR5, 0x1, URZ ;  /* 0x0000000105057890 */ /* 0x000fe2000fffe0ff */
[----:B------:R-:W-:Y:S03]  /*0bc0*/  BSSY.RECONVERGENT B0, `(.L_x_13) ;  /* 0x000019e000007945 */ /* 0x000fe60003800200 */
[----:B------:R-:W-:Y:S01]  /*0bd0*/  UISETP.NE.AND UP1, UPT, UR5, URZ, UPT ;  /* 0x000000ff0500728c */ /* 0x000fe2000bf25270 */
[----:B--2---:R-:W-:-:S02]  /*0be0*/  DADD R12, RZ, -R8 ;  /* 0x00000000ff0c7229 */ /* 0x004fc40000000808 */
[----:B---3--:R-:W-:-:S06]  /*0bf0*/  DADD R6, RZ, -R10 ;  /* 0x00000000ff067229 */ /* 0x008fcc000000080a */
[C---:B------:R-:W-:Y:S02]  /*0c00*/  DMUL R16, R12.reuse, R12 ;  /* 0x0000000c0c107228 */ /* 0x040fe40000000000 */
[----:B----4-:R-:W-:Y:S02]  /*0c10*/  DADD R14, RZ, -R44 ;  /* 0x00000000ff0e7229 */ /* 0x010fe4000000082c */
[----:B------:R-:W-:-:S04]  /*0c20*/  DMUL R12, R12, R2 ;  /* 0x000000020c0c7228 */ /* 0x000fc80000000000 */
[----:B------:R-:W-:-:S04]  /*0c30*/  DFMA R16, R6, R6, R16 ;  /* 0x000000060610722b */ /* 0x000fc80000000010 */
[----:B------:R-:W-:-:S04]  /*0c40*/  DFMA R6, R6, R4, R12 ;  /* 0x000000040606722b */ /* 0x000fc8000000000c */
[----:B------:R-:W-:-:S04]  /*0c50*/  DFMA R16, R14, R14, R16 ;  /* 0x0000000e0e10722b */ /* 0x000fc80000000010 */
[----:B------:R-:W-:-:S04]  /*0c60*/  DFMA R6, R14, R32, R6 ;  /* 0x000000200e06722b */ /* 0x000fc80000000006 */
[----:B-----5:R-:W-:-:S08]  /*0c70*/  DFMA R16, R18, R18, -R16 ;  /* 0x000000121210722b */ /* 0x020fd00000000810 */
[----:B------:R-:W-:-:S08]  /*0c80*/  DFMA R18, R6, R6, R16 ;  /* 0x000000060612722b */ /* 0x000fd00000000010 */
[----:B------:R-:W-:-:S14]  /*0c90*/  DSETP.GEU.AND P0, PT, R18, RZ, PT ;  /* 0x000000ff1200722a */ /* 0x000fdc0003f0e000 */
[----:B------:R-:W-:Y:S05]  /*0ca0*/  @!P0 BRA `(.L_x_14) ;  /* 0x00000018003c8947 */ /* 0x000fea0003800000 */
[----:B------:R-:W2:Y:S01]  /*0cb0*/  MUFU.RSQ64H R13, R19 ;  /* 0x00000013000d7308 */ /* 0x000ea20000001c00 */
[----:B------:R-:W-:Y:S01]  /*0cc0*/  IADD3 R12, PT, PT, R19, -0x3500000, RZ ;  /* 0xfcb00000130c7810 */ /* 0x000fe20007ffe0ff */
[----:B------:R-:W-:Y:S01]  /*0cd0*/  IMAD.MOV.U32 R16, RZ, RZ, 0x0 ;  /* 0x00000000ff107424 */ /* 0x000fe200078e00ff */
[----:B------:R-:W-:Y:S01]  /*0ce0*/  BSSY.RECONVERGENT B1, `(.L_x_15) ;  /* 0x0000018000017945 */ /* 0x000fe20003800200 */
[----:B------:R-:W-:Y:S01]  /*0cf0*/  IMAD.MOV.U32 R17, RZ, RZ, 0x3fd80000 ;  /* 0x3fd80000ff117424 */ /* 0x000fe200078e00ff */
[----:B------:R-:W-:Y:S02]  /*0d00*/  ISETP.GE.U32.AND P0, PT, R12, 0x7ca00000, PT ;  /* 0x7ca000000c00780c */ /* 0x000fe40003f06070 */
[----:B--2---:R-:W-:-:S08]  /*0d10*/  DMUL R14, R12, R12 ;  /* 0x0000000c0c0e7228 */ /* 0x004fd00000000000 */
[----:B------:R-:W-:-:S08]  /*0d20*/  DFMA R14, R18, -R14, 1 ;  /* 0x3ff00000120e742b */ /* 0x000fd0000000080e */
[----:B------:R-:W-:Y:S02]  /*0d30*/  DFMA R16, R14, R16, 0.5 ;  /* 0x3fe000000e10742b */ /* 0x000fe40000000010 */
[----:B------:R-:W-:-:S08]  /*0d40*/  DMUL R14, R12, R14 ;  /* 0x0000000e0c0e7228 */ /* 0x000fd00000000000 */
[----:B------:R-:W-:-:S08]  /*0d50*/  DFMA R16, R16, R14, R12 ;  /* 0x0000000e1010722b */ /* 0x000fd0000000000c */
[----:B------:R-:W-:Y:S02]  /*0d60*/  DMUL R22, R18, R16 ;  /* 0x0000001012167228 */ /* 0x000fe40000000000 */
[----:B------:R-:W-:Y:S02]  /*0d70*/  VIADD R21, R17, 0xfff00000 ;  /* 0xfff0000011157836 */ /* 0x000fe40000000000 */
[----:B------:R-:W-:-:S04]  /*0d80*/  IMAD.MOV.U32 R20, RZ, RZ, R16 ;  /* 0x000000ffff147224 */ /* 0x000fc800078e0010 */
[----:B------:R-:W-:-:S08]  /*0d90*/  DFMA R24, R22, -R22, R18 ;  /* 0x800000161618722b */ /* 0x000fd00000000012 */
[----:B------:R-:W-:Y:S01]  /*0da0*/  DFMA R14, R24, R20, R22 ;  /* 0x00000014180e722b */ /* 0x000fe20000000016 */
[----:B------:R-:W-:Y:S10]  /*0db0*/  @!P0 BRA `(.L_x_16) ;  /* 0x0000000000288947 */ /* 0x000ff40003800000 */
[----:B------:R-:W-:Y:S01]  /*0dc0*/  MOV R20, R16 ;  /* 0x0000001000147202 */ /* 0x000fe20000000f00 */
[----:B------:R-:W-:Y:S01]  /*0dd0*/  IMAD.MOV.U32 R14, RZ, RZ, R22 ;  /* 0x000000ffff0e7224 */ /* 0x000fe200078e0016 */
[----:B------:R-:W-:Y:S01]  /*0de0*/  MOV R13, R21 ;  /* 0x00000015000d7202 */ /* 0x000fe20000000f00 */
[----:B------:R-:W-:Y:S01]  /*0df0*/  IMAD.MOV.U32 R16, RZ, RZ, R24 ;  /* 0x000000ffff107224 */ /* 0x000fe200078e0018 */
[----:B------:R-:W-:Y:S01]  /*0e00*/  MOV R22, 0xe40 ;  /* 0x00000e4000167802 */ /* 0x000fe20000000f00 */
[----:B------:R-:W-:Y:S02]  /*0e10*/  IMAD.MOV.U32 R17, RZ, RZ, R25 ;  /* 0x000000ffff117224 */ /* 0x000fe400078e0019 */
[----:B------:R-:W-:-:S07]  /*0e20*/  IMAD.MOV.U32 R15, RZ, RZ, R23 ;  /* 0x000000ffff0f7224 */ /* 0x000fce00078e0017 */
[----:B01----:R-:W-:Y:S05]  /*0e30*/  CALL.REL.NOINC `($__internal_2_$__cuda_sm20_dsqrt_rn_f64_mediumpath_v1) ;  /* 0x0000002000bc7944 */ /* 0x003fea0003c00000 */
[----:B------:R-:W-:Y:S02]  /*0e40*/  IMAD.MOV.U32 R14, RZ, RZ, R12 ;  /* 0x000000ffff0e7224 */ /* 0x000fe400078e000c */
[----:B------:R-:W-:-:S07]  /*0e50*/  IMAD.MOV.U32 R15, RZ, RZ, R13 ;  /* 0x000000ffff0f7224 */ /* 0x000fce00078e000d */
.L_x_16:
[----:B01----:R-:W-:Y:S05]  /*0e60*/  BSYNC.RECONVERGENT B1 ;  /* 0x0000000000017941 */ /* 0x003fea0003800200 */
.L_x_15:
[----:B------:R-:W-:Y:S01]  /*0e70*/  DADD R14, -R6, -R14 ;  /* 0x00000000060e7229 */ /* 0x000fe2000000090e */
[----:B------:R-:W-:Y:S07]  /*0e80*/  BSSY.RECONVERGENT B1, `(.L_x_17) ;  /* 0x0000023000017945 */ /* 0x000fee0003800200 */
[C---:B------:R-:W-:Y:S02]  /*0e90*/  DFMA R26, R14.reuse, R2, RZ ;  /* 0x000000020e1a722b */ /* 0x040fe400000000ff */
[----:B------:R-:W-:-:S02]  /*0ea0*/  DFMA R24, R14, R4, RZ ;  /* 0x000000040e18722b */ /* 0x000fc400000000ff */
[----:B------:R-:W-:Y:S01]  /*0eb0*/  DFMA R28, R14, R32, RZ ;  /* 0x000000200e1c722b */ /* 0x000fe200000000ff */
[----:B------:R-:W-:Y:S01]  /*0ec0*/  IMAD.MOV.U32 R14, RZ, RZ, 0x0 ;  /* 0x00000000ff0e7424 */ /* 0x000fe200078e00ff */
[----:B------:R-:W-:Y:S02]  /*0ed0*/  MOV R15, 0x3fd80000 ;  /* 0x3fd80000000f7802 */ /* 0x000fe40000000f00 */
[----:B------:R-:W-:Y:S02]  /*0ee0*/  DADD R8, -R8, R26 ;  /* 0x0000000008087229 */ /* 0x000fe4000000011a */
[----:B------:R-:W-:Y:S02]  /*0ef0*/  DADD R10, -R10, R24 ;  /* 0x000000000a0a7229 */ /* 0x000fe40000000118 */
[----:B------:R-:W-:-:S04]  /*0f00*/  DADD R44, -R44, R28 ;  /* 0x000000002c2c7229 */ /* 0x000fc8000000011c */
[----:B------:R-:W-:-:S08]  /*0f10*/  DMUL R6, R8, R8 ;  /* 0x0000000808067228 */ /* 0x000fd00000000000 */
[----:B------:R-:W-:-:S08]  /*0f20*/  DFMA R6, R10, R10, R6 ;  /* 0x0000000a0a06722b */ /* 0x000fd00000000006 */
[----:B------:R-:W-:-:S06]  /*0f30*/  DFMA R16, R44, R44, R6 ;  /* 0x0000002c2c10722b */ /* 0x000fcc0000000006 */
        /* <DEDUP_REMOVED lines=14> */
[----:B------:R-:W-:Y:S01]  /*1020*/  IMAD.MOV.U32 R18, RZ, RZ, R16 ;  /* 0x000000ffff127224 */ /* 0x000fe200078e0010 */
[----:B------:R-:W-:Y:S01]  /*1030*/  MOV R16, R22 ;  /* 0x0000001600107202 */ /* 0x000fe20000000f00 */
[----:B------:R-:W-:Y:S01]  /*1040*/  IMAD.MOV.U32 R19, RZ, RZ, R17 ;  /* 0x000000ffff137224 */ /* 0x000fe200078e0011 */
[----:B------:R-:W-:Y:S01]  /*1050*/  MOV R22, 0x1090 ;  /* 0x0000109000167802 */ /* 0x000fe20000000f00 */
[----:B------:R-:W-:Y:S02]  /*1060*/  IMAD.MOV.U32 R17, RZ, RZ, R23 ;  /* 0x000000ffff117224 */ /* 0x000fe400078e0017 */
[----:B------:R-:W-:-:S07]  /*1070*/  IMAD.MOV.U32 R13, RZ, RZ, R7 ;  /* 0x000000ffff0d7224 */ /* 0x000fce00078e0007 */
[----:B------:R-:W-:Y:S05]  /*1080*/  CALL.REL.NOINC `($__internal_2_$__cuda_sm20_dsqrt_rn_f64_mediumpath_v1) ;  /* 0x0000002000287944 */ /* 0x000fea0003c00000 */
[----:B------:R-:W-:Y:S02]  /*1090*/  IMAD.MOV.U32 R18, RZ, RZ, R12 ;  /* 0x000000ffff127224 */ /* 0x000fe400078e000c */
[----:B------:R-:W-:-:S07]  /*10a0*/  IMAD.MOV.U32 R19, RZ, RZ, R13 ;  /* 0x000000ffff137224 */ /* 0x000fce00078e000d */
.L_x_18:
[----:B------:R-:W-:Y:S05]  /*10b0*/  BSYNC.RECONVERGENT B1 ;  /* 0x0000000000017941 */ /* 0x000fea0003800200 */
.L_x_17:
        /* <DEDUP_REMOVED lines=23> */
.L_x_20:
[----:B------:R-:W-:Y:S05]  /*1230*/  BSYNC.RECONVERGENT B2 ;  /* 0x0000000000027941 */ /* 0x000fea0003800200 */
.L_x_19:
        /* <DEDUP_REMOVED lines=23> */
.L_x_22:
[----:B------:R-:W-:Y:S05]  /*13b0*/  BSYNC.RECONVERGENT B2 ;  /* 0x0000000000027941 */ /* 0x000fea0003800200 */
.L_x_21:
        /* <DEDUP_REMOVED lines=15> */
[----:B------:R-:W-:Y:S01]  /*14b0*/  MOV R16, R44 ;  /* 0x0000002c00107202 */ /* 0x000fe20000000f00 */
[----:B------:R-:W-:Y:S01]  /*14c0*/  IMAD.MOV.U32 R15, RZ, RZ, R45 ;  /* 0x000000ffff0f7224 */ /* 0x000fe200078e002d */
[----:B------:R-:W-:Y:S01]  /*14d0*/  MOV R12, 0x1510 ;  /* 0x00001510000c7802 */ /* 0x000fe20000000f00 */
[----:B------:R-:W-:Y:S02]  /*14e0*/  IMAD.MOV.U32 R14, RZ, RZ, R18 ;  /* 0x000000ffff0e7224 */ /* 0x000fe400078e0012 */
[----:B------:R-:W-:-:S07]  /*14f0*/  IMAD.MOV.U32 R13, RZ, RZ, R19 ;  /* 0x000000ffff0d7224 */ /* 0x000fce00078e0013 */
[----:B------:R-:W-:Y:S05]  /*1500*/  CALL.REL.NOINC `($__internal_1_$__cuda_sm20_div_rn_f64_full) ;  /* 0x0000001400707944 */ /* 0x000fea0003c00000 */
[----:B------:R-:W-:Y:S01]  /*1510*/  IMAD.MOV.U32 R8, RZ, RZ, R14 ;  /* 0x000000ffff087224 */ /* 0x000fe200078e000e */
[----:B------:R-:W-:-:S07]  /*1520*/  MOV R9, R13 ;  /* 0x0000000d00097202 */ /* 0x000fce0000000f00 */
.L_x_24:
[----:B------:R-:W-:Y:S05]  /*1530*/  BSYNC.RECONVERGENT B2 ;  /* 0x0000000000027941 */ /* 0x000fea0003800200 */
.L_x_23:
[----:B------:R-:W-:Y:S01]  /*1540*/  DADD R26, -R26, UR12 ;  /* 0x0000000c1a1a7e29 */ /* 0x000fe20008000100 */
[----:B------:R-:W-:Y:S01]  /*1550*/  IMAD.MOV.U32 R16, RZ, RZ, 0x0 ;  /* 0x00000000ff107424 */ /* 0x000fe200078e00ff */
[----:B------:R-:W-:Y:S01]  /*1560*/  DADD R24, -R24, UR16 ;  /* 0x0000001018187e29 */ /* 0x000fe20008000100 */
[----:B------:R-:W-:Y:S01]  /*1570*/  IMAD.MOV.U32 R17, RZ, RZ, 0x3fd80000 ;  /* 0x3fd80000ff117424 */ /* 0x000fe200078e00ff */
[----:B------:R-:W-:Y:S01]  /*1580*/  DADD R28, -R28, UR14 ;  /* 0x0000000e1c1c7e29 */ /* 0x000fe20008000100 */
[----:B------:R-:W-:Y:S03]  /*1590*/  BSSY.RECONVERGENT B1, `(.L_x_25) ;  /* 0x000001a000017945 */ /* 0x000fe60003800200 */
        /* <DEDUP_REMOVED lines=12> */
[----:B------:R-:W-:Y:S01]  /*1660*/  VIADD R21, R15, 0xfff00000 ;  /* 0xfff000000f157836 */ /* 0x000fe20000000000 */
[----:B------:R-:W-:-:S05]  /*1670*/  MOV R20, R14 ;  /* 0x0000000e00147202 */ /* 0x000fca0000000f00 */
[----:B------:R-:W-:-:S08]  /*1680*/  DFMA R16, R44, -R44, R18 ;  /* 0x8000002c2c10722b */ /* 0x000fd00000000012 */
[----:B------:R-:W-:Y:S01]  /*1690*/  DFMA R22, R16, R20, R44 ;  /* 0x000000141016722b */ /* 0x000fe2000000002c */
[----:B------:R-:W-:Y:S10]  /*16a0*/  @!P0 BRA `(.L_x_26) ;  /* 0x0000000000208947 */ /* 0x000ff40003800000 */
[----:B------:R-:W-:Y:S01]  /*16b0*/  IMAD.MOV.U32 R20, RZ, RZ, R14 ;  /* 0x000000ffff147224 */ /* 0x000fe200078e000e */
[----:B------:R-:W-:Y:S01]  /*16c0*/  MOV R22, 0x1710 ;  /* 0x0000171000167802 */ /* 0x000fe20000000f00 */
[----:B------:R-:W-:Y:S02]  /*16d0*/  IMAD.MOV.U32 R14, RZ, RZ, R44 ;  /* 0x000000ffff0e7224 */ /* 0x000fe400078e002c */
[----:B------:R-:W-:Y:S02]  /*16e0*/  IMAD.MOV.U32 R15, RZ, RZ, R45 ;  /* 0x000000ffff0f7224 */ /* 0x000fe400078e002d */
[----:B------:R-:W-:-:S07]  /*16f0*/  IMAD.MOV.U32 R13, RZ, RZ, R21 ;  /* 0x000000ffff0d7224 */ /* 0x000fce00078e0015 */
[----:B------:R-:W-:Y:S05]  /*1700*/  CALL.REL.NOINC `($__internal_2_$__cuda_sm20_dsqrt_rn_f64_mediumpath_v1) ;  /* 0x0000001800887944 */ /* 0x000fea0003c00000 */
[----:B------:R-:W-:Y:S01]  /*1710*/  MOV R22, R12 ;  /* 0x0000000c00167202 */ /* 0x000fe20000000f00 */
[----:B------:R-:W-:-:S07]  /*1720*/  IMAD.MOV.U32 R23, RZ, RZ, R13 ;  /* 0x000000ffff177224 */ /* 0x000fce00078e000d */
.L_x_26:
[----:B------:R-:W-:Y:S05]  /*1730*/  BSYNC.RECONVERGENT B1 ;  /* 0x0000000000017941 */ /* 0x000fea0003800200 */
.L_x_25:
        /* <DEDUP_REMOVED lines=23> */
.L_x_28:
[----:B------:R-:W-:Y:S05]  /*18b0*/  BSYNC.RECONVERGENT B2 ;  /* 0x0000000000027941 */ /* 0x000fea0003800200 */
.L_x_27:
        /* <DEDUP_REMOVED lines=23> */
.L_x_30:
[----:B------:R-:W-:Y:S05]  /*1a30*/  BSYNC.RECONVERGENT B2 ;  /* 0x0000000000027941 */ /* 0x000fea0003800200 */
.L_x_29:
        /* <DEDUP_REMOVED lines=21> */
[----:B------:R-:W-:-:S07]  /*1b90*/  MOV R12, R14 ;  /* 0x0000000e000c7202 */ /* 0x000fce0000000f00 */
.L_x_32:
[----:B------:R-:W-:Y:S05]  /*1ba0*/  BSYNC.RECONVERGENT B2 ;  /* 0x0000000000027941 */ /* 0x000fea0003800200 */
.L_x_31:
[----:B------:R-:W2:Y:S04]  /*1bb0*/  LDG.E.64 R28, desc[UR10][R30.64+0x8] ;  /* 0x0000080a1e1c7981 */ /* 0x000ea8000c1e1b00 */
[----:B------:R-:W3:Y:S04]  /*1bc0*/  LDG.E.64 R26, desc[UR10][R30.64+0x10] ;  /* 0x0000100a1e1a7981 */ /* 0x000ee8000c1e1b00 */
[----:B------:R-:W4:Y:S01]  /*1bd0*/  LDG.E.64 R24, desc[UR10][R30.64+0x18] ;  /* 0x0000180a1e187981 */ /* 0x000f22000c1e1b00 */
[----:B------:R-:W-:Y:S01]  /*1be0*/  DMUL R14, R20, R10 ;  /* 0x0000000a140e7228 */ /* 0x000fe20000000000 */
[----:B------:R-:W-:Y:S01]  /*1bf0*/  UMOV UR18, 0x9999999a ;  /* 0x9999999a00127882 */ /* 0x000fe20000000000 */
[----:B------:R-:W-:Y:S01]  /*1c00*/  UMOV UR19, 0x3fe99999 ;  /* 0x3fe9999900137882 */ /* 0x000fe20000000000 */
[----:B------:R-:W-:Y:S05]  /*1c10*/  BSSY.RECONVERGENT B1, `(.L_x_33) ;  /* 0x000002a000017945 */ /* 0x000fea0003800200 */
[----:B------:R-:W-:-:S08]  /*1c20*/  DFMA R14, R18, R6, R14 ;  /* 0x00000006120e722b */ /* 0x000fd0000000000e */
[----:B------:R-:W-:-:S08]  /*1c30*/  DFMA R14, R12, R8, R14 ;  /* 0x000000080c0e722b */ /* 0x000fd0000000000e */
[--C-:B------:R-:W-:Y:S02]  /*1c40*/  DADD R16, R14, R14.reuse ;  /* 0x000000000e107229 */ /* 0x100fe4000000000e */
[----:B------:R-:W-:-:S06]  /*1c50*/  DSETP.MAX.AND P0, P1, RZ, R14, PT ;  /* 0x0000000eff00722a */ /* 0x000fcc000390f000 */
[C---:B------:R-:W-:Y:S02]  /*1c60*/  DFMA R10, R16.reuse, R10, -R20 ;  /* 0x0000000a100a722b */ /* 0x040fe40000000814 */
[C---:B------:R-:W-:Y:S01]  /*1c70*/  DFMA R48, R16.reuse, R6, -R18 ;  /* 0x000000061030722b */ /* 0x040fe20000000812 */
[----:B------:R-:W-:Y:S01]  /*1c80*/  IMAD.MOV.U32 R20, RZ, RZ, 0x0 ;  /* 0x00000000ff147424 */ /* 0x000fe200078e00ff */
[----:B------:R-:W-:Y:S01]  /*1c90*/  DFMA R8, R16, R8, -R12 ;  /* 0x000000081008722b */ /* 0x000fe2000000080c */
[----:B------:R-:W-:-:S03]  /*1ca0*/  IMAD.MOV.U32 R21, RZ, RZ, 0x3fd80000 ;  /* 0x3fd80000ff157424 */ /* 0x000fc600078e00ff */
[----:B------:R-:W-:-:S08]  /*1cb0*/  DMUL R6, R10, R10 ;  /* 0x0000000a0a067228 */ /* 0x000fd00000000000 */
[----:B------:R-:W-:-:S08]  /*1cc0*/  DFMA R6, R48, R48, R6 ;  /* 0x000000303006722b */ /* 0x000fd00000000006 */
[----:B------:R-:W-:-:S06]  /*1cd0*/  DFMA R18, R8, R8, R6 ;  /* 0x000000080812722b */ /* 0x000fcc0000000006 */
[----:B------:R-:W0:Y:S04]  /*1ce0*/  MUFU.RSQ64H R51, R19 ;  /* 0x0000001300337308 */ /* 0x000e280000001c00 */
[----:B------:R-:W-:-:S06]  /*1cf0*/  VIADD R50, R19, 0xfcb00000 ;  /* 0xfcb0000013327836 */ /* 0x000fcc0000000000 */
[----:B0-----:R-:W-:-:S08]  /*1d00*/  DMUL R6, R50, R50 ;  /* 0x0000003232067228 */ /* 0x001fd00000000000 */
[----:B------:R-:W-:-:S08]  /*1d10*/  DFMA R6, R18, -R6, 1 ;  /* 0x3ff000001206742b */ /* 0x000fd00000000806 */
[----:B------:R-:W-:Y:S02]  /*1d20*/  DFMA R20, R6, R20, 0.5 ;  /* 0x3fe000000614742b */ /* 0x000fe40000000014 */
[----:B------:R-:W-:-:S08]  /*1d30*/  DMUL R6, R50, R6 ;  /* 0x0000000632067228 */ /* 0x000fd00000000000 */
[----:B------:R-:W-:Y:S01]  /*1d40*/  DFMA R20, R20, R6, R50 ;  /* 0x000000061414722b */ /* 0x000fe20000000032 */
[----:B------:R-:W-:Y:S01]  /*1d50*/  IMAD.MOV.U32 R7, RZ, RZ, R15 ;  /* 0x000000ffff077224 */ /* 0x000fe200078e000f */
[----:B------:R-:W-:-:S04]  /*1d60*/  MOV R6, RZ ;  /* 0x000000ff00067202 */ /* 0x000fc80000000f00 */
[C---:B------:R-:W-:Y:S02]  /*1d70*/  FSEL R13, R6.reuse, R7, P0 ;  /* 0x00000007060d7208 */ /* 0x040fe40000000000 */
[----:B------:R-:W-:Y:S02]  /*1d80*/  @P1 LOP3.LUT R13, R7, 0x80000, RZ, 0xfc, !PT ;  /* 0x00080000070d1812 */ /* 0x000fe400078efcff */
[----:B------:R-:W-:Y:S01]  /*1d90*/  SEL R6, R6, R14, P0 ;  /* 0x0000000e06067207 */ /* 0x000fe20000000000 */
[----:B------:R-:W-:Y:S01]  /*1da0*/  DMUL R14, R18, R20 ;  /* 0x00000014120e7228 */ /* 0x000fe20000000000 */
[----:B------:R-:W-:Y:S01]  /*1db0*/  ISETP.GE.U32.AND P0, PT, R50, 0x7ca00000, PT ;  /* 0x7ca000003200780c */ /* 0x000fe20003f06070 */
[----:B------:R-:W-:Y:S01]  /*1dc0*/  IMAD.MOV.U32 R7, RZ, RZ, R13 ;  /* 0x000000ffff077224 */ /* 0x000fe200078e000d */
[----:B------:R-:W-:Y:S01]  /*1dd0*/  MOV R12, R20 ;  /* 0x00000014000c7202 */ /* 0x000fe20000000f00 */
[----:B------:R-:W-:-:S04]  /*1de0*/  VIADD R13, R21, 0xfff00000 ;  /* 0xfff00000150d7836 */ /* 0x000fc80000000000 */
[----:B------:R-:W-:Y:S02]  /*1df0*/  DMUL R46, R6, UR18 ;  /* 0x00000012062e7c28 */ /* 0x000fe40008000000 */
[----:B------:R-:W-:-:S08]  /*1e00*/  DFMA R16, R14, -R14, R18 ;  /* 0x8000000e0e10722b */ /* 0x000fd00000000012 */
[----:B------:R-:W-:Y:S02]  /*1e10*/  DFMA R22, R16, R12, R14 ;  /* 0x0000000c1016722b */ /* 0x000fe4000000000e */
[-C--:B--2---:R-:W-:Y:S02]  /*1e20*/  DMUL R6, R28, R46.reuse ;  /* 0x0000002e1c067228 */ /* 0x084fe40000000000 */
[-C--:B---3--:R-:W-:Y:S02]  /*1e30*/  DMUL R44, R26, R46.reuse ;  /* 0x0000002e1a2c7228 */ /* 0x088fe40000000000 */
[----:B----4-:R-:W-:Y:S01]  /*1e40*/  DMUL R46, R24, R46 ;  /* 0x0000002e182e7228 */ /* 0x010fe20000000000 */
[----:B------:R-:W-:Y:S10]  /*1e50*/  @!P0 BRA `(.L_x_34) ;  /* 0x0000000000148947 */ /* 0x000ff40003800000 */
[----:B------:R-:W-:Y:S01]  /*1e60*/  IMAD.MOV.U32 R12, RZ, RZ, R50 ;  /* 0x000000ffff0c7224 */ /* 0x000fe200078e0032 */
[----:B------:R-:W-:-:S07]  /*1e70*/  MOV R22, 0x1e90 ;  /* 0x00001e9000167802 */ /* 0x000fce0000000f00 */
[----:B------:R-:W-:Y:S05]  /*1e80*/  CALL.REL.NOINC `($__internal_2_$__cuda_sm20_dsqrt_rn_f64_mediumpath_v1) ;  /* 0x0000001000a87944 */ /* 0x000fea0003c00000 */
[----:B------:R-:W-:Y:S02]  /*1e90*/  IMAD.MOV.U32 R22, RZ, RZ, R12 ;  /* 0x000000ffff167224 */ /* 0x000fe400078e000c */
[----:B------:R-:W-:-:S07]  /*1ea0*/  IMAD.MOV.U32 R23, RZ, RZ, R13 ;  /* 0x000000ffff177224 */ /* 0x000fce00078e000d */
.L_x_34:
[----:B------:R-:W-:Y:S05]  /*1eb0*/  BSYNC.RECONVERGENT B1 ;  /* 0x0000000000017941 */ /* 0x000fea0003800200 */
.L_x_33:
        /* <DEDUP_REMOVED lines=23> */
.L_x_36:
[----:B------:R-:W-:Y:S05]  /*2030*/  BSYNC.RECONVERGENT B2 ;  /* 0x0000000000027941 */ /* 0x000fea0003800200 */
.L_x_35:
        /* <DEDUP_REMOVED lines=21> */
[----:B------:R-:W-:Y:S01]  /*2190*/  MOV R18, R14 ;  /* 0x0000000e00127202 */ /* 0x000fe20000000f00 */
[----:B------:R-:W-:-:S07]  /*21a0*/  IMAD.MOV.U32 R19, RZ, RZ, R13 ;  /* 0x000000ffff137224 */ /* 0x000fce00078e000d */
.L_x_38:
[----:B------:R-:W-:Y:S05]  /*21b0*/  BSYNC.RECONVERGENT B2 ;  /* 0x0000000000027941 */ /* 0x000fea0003800200 */
.L_x_37:
        /* <DEDUP_REMOVED lines=21> */
[----:B------:R-:W-:-:S07]  /*2310*/  IMAD.MOV.U32 R12, RZ, RZ, R14 ;  /* 0x000000ffff0c7224 */ /* 0x000fce00078e000e */
.L_x_40:
[----:B------:R-:W-:Y:S05]  /*2320*/  BSYNC.RECONVERGENT B2 ;  /* 0x0000000000027941 */ /* 0x000fea0003800200 */
.L_x_39:
[----:B------:R-:W-:Y:S01]  /*2330*/  DMUL R20, R20, R4 ;  /* 0x0000000414147228 */ /* 0x000fe20000000000 */
[----:B------:R-:W-:Y:S01]  /*2340*/  MOV R8, RZ ;  /* 0x000000ff00087202 */ /* 0x000fe20000000f00 */
[----:B------:R-:W-:Y:S01]  /*2350*/  BSSY.RECONVERGENT B1, `(.L_x_41) ;  /* 0x000000b000017945 */ /* 0x000fe20003800200 */
[----:B------:R-:W-:-:S05]  /*2360*/  MOV R16, 0x2400 ;  /* 0x0000240000107802 */ /* 0x000fca0000000f00 */
[----:B------:R-:W-:-:S08]  /*2370*/  DFMA R20, R18, -R2, -R20 ;  /* 0x800000021214722b */ /* 0x000fd00000000814 */
[----:B------:R-:W-:-:S08]  /*2380*/  DFMA R20, R12, -R32, R20 ;  /* 0x800000200c14722b */ /* 0x000fd00000000014 */
[----:B------:R-:W-:Y:S02]  /*2390*/  DSETP.MAX.AND P0, P1, RZ, R20, PT ;  /* 0x00000014ff00722a */ /* 0x000fe4000390f000 */
[----:B------:R-:W-:-:S05]  /*23a0*/  IMAD.MOV.U32 R9, RZ, RZ, R21 ;  /* 0x000000ffff097224 */ /* 0x000fca00078e0015 */
[C---:B------:R-:W-:Y:S02]  /*23b0*/  FSEL R11, R8.reuse, R9, P0 ;  /* 0x00000009080b7208 */ /* 0x040fe40000000000 */
[----:B------:R-:W-:-:S05]  /*23c0*/  SEL R8, R8, R20, P0 ;  /* 0x0000001408087207 */ /* 0x000fca0000000000 */
[----:B------:R-:W-:-:S05]  /*23d0*/  @P1 LOP3.LUT R11, R9, 0x80000, RZ, 0xfc, !PT ;  /* 0x00080000090b1812 */ /* 0x000fca00078efcff */
[----:B------:R-:W-:-:S07]  /*23e0*/  IMAD.MOV.U32 R9, RZ, RZ, R11 ;  /* 0x000000ffff097224 */ /* 0x000fce00078e000b */
[----:B------:R-:W-:Y:S05]  /*23f0*/  CALL.REL.NOINC `($_Z12renderKernelPhP6Spherei4Vec3$__internal_accurate_pow) ;  /* 0x0000000c00ec7944 */ /* 0x000fea0003c00000 */
[----:B------:R-:W-:Y:S05]  /*2400*/  BSYNC.RECONVERGENT B1 ;  /* 0x0000000000017941 */ /* 0x000fea0003800200 */
.L_x_41:
[C---:B------:R-:W-:Y:S01]  /*2410*/  DADD R10, R8.reuse, 64 ;  /* 0x40500000080a7429 */ /* 0x040fe20000000000 */
[----:B------:R-:W-:Y:S01]  /*2420*/  UMOV UR18, 0x9999999a ;  /* 0x9999999a00127882 */ /* 0x000fe20000000000 */
[C---:B------:R-:W-:Y:S01]  /*2430*/  DSETP.NEU.AND P2, PT, |R8|.reuse, +INF , PT ;  /* 0x7ff000000800742a */ /* 0x040fe20003f4d200 */
[----:B------:R-:W-:Y:S01]  /*2440*/  UMOV UR19, 0x3fb99999 ;  /* 0x3fb9999900137882 */ /* 0x000fe20000000000 */
[----:B------:R-:W-:Y:S02]  /*2450*/  DSETP.NEU.AND P0, PT, R8, RZ, PT ;  /* 0x000000ff0800722a */ /* 0x000fe40003f0d000 */
[----:B------:R-:W-:Y:S02]  /*2460*/  DFMA R28, R28, UR18, R6 ;  /* 0x000000121c1c7c2b */ /* 0x000fe40008000006 */
[----:B------:R-:W-:Y:S02]  /*2470*/  DFMA R44, R26, UR18, R44 ;  /* 0x000000121a2c7c2b */ /* 0x000fe4000800002c */
[----:B------:R-:W-:Y:S01]  /*2480*/  LOP3.LUT R10, R11, 0x7ff00000, RZ, 0xc0, !PT ;  /* 0x7ff000000b0a7812 */ /* 0x000fe200078ec0ff */
[----:B------:R-:W-:Y:S01]  /*2490*/  DFMA R46, R24, UR18, R46 ;  /* 0x00000012182e7c2b */ /* 0x000fe2000800002e */
[----:B------:R-:W-:-:S02]  /*24a0*/  FSEL R12, R12, RZ, P0 ;  /* 0x000000ff0c0c7208 */ /* 0x000fc40000000000 */
[----:B------:R-:W-:Y:S02]  /*24b0*/  ISETP.NE.AND P1, PT, R10, 0x7ff00000, PT ;  /* 0x7ff000000a00780c */ /* 0x000fe40003f25270 */
[----:B------:R-:W-:Y:S01]  /*24c0*/  FSEL R11, R13, RZ, P0 ;  /* 0x000000ff0d0b7208 */ /* 0x000fe20000000000 */
[----:B------:R-:W-:Y:S01]  /*24d0*/  DSETP.NEU.AND P0, PT, R8, 1, PT ;  /* 0x3ff000000800742a */ /* 0x000fe20003f0d000 */
[----:B------:R-:W-:Y:S02]  /*24e0*/  @!P2 FSEL R12, R12, RZ, P1 ;  /* 0x000000ff0c0ca208 */ /* 0x000fe40000800000 */
[----:B------:R-:W-:-:S03]  /*24f0*/  @!P2 FSEL R11, R11, +QNAN , P1 ;  /* 0x7ff000000b0ba808 */ /* 0x000fc60000800000 */
[----:B------:R-:W-:-:S06]  /*2500*/  IMAD.MOV.U32 R10, RZ, RZ, R12 ;  /* 0x000000ffff0a7224 */ /* 0x000fcc00078e000c */
[----:B------:R-:W-:-:S10]  /*2510*/  DMUL R10, R10, 0.5 ;  /* 0x3fe000000a0a7828 */ /* 0x000fd40000000000 */
[----:B------:R-:W-:Y:S02]  /*2520*/  FSEL R6, R10, RZ, P0 ;  /* 0x000000ff0a067208 */ /* 0x000fe40000000000 */
[----:B------:R-:W-:-:S06]  /*2530*/  FSEL R7, R11, 1.75, P0 ;  /* 0x3fe000000b077808 */ /* 0x000fcc0000000000 */
[C---:B------:R-:W-:Y:S02]  /*2540*/  DADD R28, R6.reuse, R28 ;  /* 0x00000000061c7229 */ /* 0x040fe4000000001c */
[C---:B------:R-:W-:Y:S02]  /*2550*/  DADD R44, R6.reuse, R44 ;  /* 0x00000000062c7229 */ /* 0x040fe4000000002c */
[----:B------:R-:W-:-:S04]  /*2560*/  DADD R46, R6, R46 ;  /* 0x00000000062e7229 */ /* 0x000fc8000000002e */
[----:B------:R-:W-:Y:S02]  /*2570*/  DADD R34, R34, R28 ;  /* 0x0000000022227229 */ /* 0x000fe4000000001c */
[----:B------:R-:W-:Y:S02]  /*2580*/  DADD R36, R36, R44 ;  /* 0x0000000024247229 */ /* 0x000fe4000000002c */
[----:B------:R-:W-:-:S11]  /*2590*/  DADD R38, R38, R46 ;  /* 0x0000000026267229 */ /* 0x000fd6000000002e */
.L_x_14:
[----:B01----:R-:W-:Y:S05]  /*25a0*/  BSYNC.RECONVERGENT B0 ;  /* 0x0000000000007941 */ /* 0x003fea0003800200 */
.L_x_13:
[----:B------:R-:W-:-:S04]  /*25b0*/  IADD3 R30, P0, PT, R30, 0x38, RZ ;  /* 0x000000381e1e7810 */ /* 0x000fc80007f1e0ff */
[----:B------:R-:W-:Y:S01]  /*25c0*/  IADD3.X R31, PT, PT, RZ, R31, RZ, P0, !PT ;  /* 0x0000001fff1f7210 */ /* 0x000fe200007fe4ff */
[----:B------:R-:W-:Y:S08]  /*25d0*/  BRA.U UP1, `(.L_x_42) ;  /* 0xffffffe501647547 */ /* 0x000ff0000b83ffff */
[----:B------:R-:W-:Y:S05]  /*25e0*/  BRA.U UP0, `(.L_x_43) ;  /* 0xffffffd900fc7547 */ /* 0x000fea000b83ffff */
[----:B------:R-:W-:Y:S02]  /*25f0*/  DMUL R34, R34, 0.125 ;  /* 0x3fc0000022227828 */ /* 0x000fe40000000000 */
[----:B------:R-:W-:Y:S02]  /*2600*/  DMUL R36, R36, 0.125 ;  /* 0x3fc0000024247828 */ /* 0x000fe40000000000 */
[----:B------:R-:W-:-:S11]  /*2610*/  DMUL R38, R38, 0.125 ;  /* 0x3fc0000026267828 */ /* 0x000fd60000000000 */
.L_x_0:
[----:B------:R-:W-:Y:S01]  /*2620*/  DSETP.MIN.AND P2, P3, R34, 1, PT ;  /* 0x3ff000002200742a */ /* 0x000fe20003b40000 */
[----:B------:R-:W-:Y:S01]  /*2630*/  IMAD.MOV.U32 R2, RZ, RZ, R35 ;  /* 0x000000ffff027224 */ /* 0x000fe200078e0023 */
[----:B------:R-:W-:Y:S01]  /*2640*/  DSETP.MIN.AND P0, P1, R36, 1, PT ;  /* 0x3ff000002400742a */ /* 0x000fe20003900000 */
[----:B------:R-:W-:Y:S01]  /*2650*/  IMAD.MOV.U32 R4, RZ, RZ, 0x80000 ;  /* 0x00080000ff047424 */ /* 0x000fe200078e00ff */
[----:B------:R-:W-:Y:S01]  /*2660*/  MOV R7, 0x80000 ;  /* 0x0008000000077802 */ /* 0x000fe20000000f00 */
[----:B------:R-:W-:Y:S01]  /*2670*/  IMAD.MOV.U32 R6, RZ, RZ, R38 ;  /* 0x000000ffff067224 */ /* 0x000fe200078e0026 */
[----:B------:R-:W-:Y:S01]  /*2680*/  FSEL R3, R2, 1.875, P2 ;  /* 0x3ff0000002037808 */ /* 0x000fe20001000000 */
[----:B------:R-:W-:Y:S01]  /*2690*/  IMAD.MOV.U32 R8, RZ, RZ, 0x80000 ;  /* 0x00080000ff087424 */ /* 0x000fe200078e00ff */
[----:B------:R-:W-:Y:S01]  /*26a0*/  SEL R2, R34, RZ, P2 ;  /* 0x000000ff22027207 */ /* 0x000fe20001000000 */
[----:B------:R-:W0:Y:S01]  /*26b0*/  LDCU.64 UR4, c[0x0][0x380] ;  /* 0x00007000ff0477ac */ /* 0x000e220008000a00 */
[----:B------:R-:W-:-:S04]  /*26c0*/  IMAD R0, R0, 0x3, RZ ;  /* 0x0000000300007824 */ /* 0x000fc800078e02ff */
[----:B------:R-:W-:Y:S01]  /*26d0*/  @P3 LOP3.LUT R3, R4, 0x3ff00000, RZ, 0xfc, !PT ;  /* 0x3ff0000004033812 */ /* 0x000fe200078efcff */
[----:B------:R-:W-:Y:S01]  /*26e0*/  DSETP.MIN.AND P2, P3, R38, 1, PT ;  /* 0x3ff000002600742a */ /* 0x000fe20003b40000 */
[----:B------:R-:W-:-:S04]  /*26f0*/  IMAD.MOV.U32 R4, RZ, RZ, R37 ;  /* 0x000000ffff047224 */ /* 0x000fc800078e0025 */
[----:B------:R-:W-:Y:S01]  /*2700*/  DMUL R2, R2, 255 ;  /* 0x406fe00002027828 */ /* 0x000fe20000000000 */
[----:B------:R-:W-:Y:S02]  /*2710*/  FSEL R5, R4, 1.875, P0 ;  /* 0x3ff0000004057808 */ /* 0x000fe40000000000 */
[----:B------:R-:W-:Y:S02]  /*2720*/  @P1 LOP3.LUT R5, R7, 0x3ff00000, RZ, 0xfc, !PT ;  /* 0x3ff0000007051812 */ /* 0x000fe400078efcff */
[----:B------:R-:W-:Y:S01]  /*2730*/  FSEL R7, R39, 1.875, P2 ;  /* 0x3ff0000027077808 */ /* 0x000fe20001000000 */
[----:B------:R0:W1:Y:S01]  /*2740*/  F2I.U32.F64.TRUNC R9, R2 ;  /* 0x0000000200097311 */ /* 0x000062000030d000 */
[----:B------:R-:W-:Y:S02]  /*2750*/  SEL R4, R36, RZ, P0 ;  /* 0x000000ff24047207 */ /* 0x000fe40000000000 */
[----:B------:R-:W-:Y:S02]  /*2760*/  @P3 LOP3.LUT R7, R8, 0x3ff00000, RZ, 0xfc, !PT ;  /* 0x3ff0000008073812 */ /* 0x000fe400078efcff */
[----:B------:R-:W-:-:S02]  /*2770*/  SEL R6, R6, RZ, P2 ;  /* 0x000000ff06067207 */ /* 0x000fc40001000000 */
[----:B------:R-:W-:Y:S01]  /*2780*/  DMUL R4, R4, 255 ;  /* 0x406fe00004047828 */ /* 0x000fe20000000000 */
[----:B0-----:R-:W-:-:S03]  /*2790*/  IADD3 R2, P0, PT, R0, UR4, RZ ;  /* 0x0000000400027c10 */ /* 0x001fc6000ff1e0ff */
[----:B------:R-:W-:Y:S01]  /*27a0*/  DMUL R6, R6, 255 ;  /* 0x406fe00006067828 */ /* 0x000fe20000000000 */
[----:B------:R-:W-:-:S05]  /*27b0*/  LEA.HI.X.SX32 R3, R0, UR5, 0x1, P0 ;  /* 0x0000000500037c11 */ /* 0x000fca00080f0eff */
[----:B------:R-:W0:Y:S01]  /*27c0*/  F2I.U32.F64.TRUNC R5, R4 ;  /* 0x0000000400057311 */ /* 0x000e22000030d000 */
[----:B-1----:R-:W-:Y:S07]  /*27d0*/  STG.E.U8 desc[UR10][R2.64], R9 ;  /* 0x0000000902007986 */ /* 0x002fee000c10110a */
[----:B------:R-:W1:Y:S01]  /*27e0*/  F2I.U32.F64.TRUNC R7, R6 ;  /* 0x0000000600077311 */ /* 0x000e62000030d000 */
[----:B0-----:R-:W-:Y:S04]  /*27f0*/  STG.E.U8 desc[UR10][R2.64+0x1], R5 ;  /* 0x0000010502007986 */ /* 0x001fe8000c10110a */
[----:B-1----:R-:W-:Y:S01]  /*2800*/  STG.E.U8 desc[UR10][R2.64+0x2], R7 ;  /* 0x0000020702007986 */ /* 0x002fe2000c10110a */
[----:B------:R-:W-:Y:S05]  /*2810*/  EXIT ;  /* 0x000000000000794d */ /* 0x000fea0003800000 */
        .weak           $__internal_0_$__cuda_sm20_dblrcp_rn_slowpath_v3
        .type           $__internal_0_$__cuda_sm20_dblrcp_rn_slowpath_v3,@function
        .size           $__internal_0_$__cuda_sm20_dblrcp_rn_slowpath_v3,($__internal_1_$__cuda_sm20_div_rn_f64_full - $__internal_0_$__cuda_sm20_dblrcp_rn_slowpath_v3)
$__internal_0_$__cuda_sm20_dblrcp_rn_slowpath_v3:
[----:B------:R-:W-:Y:S01]  /*2820*/  DSETP.GTU.AND P0, PT, |R12|, +INF , PT ;  /* 0x7ff000000c00742a */ /* 0x000fe20003f0c200 */
[----:B------:R-:W-:-:S13]  /*2830*/  BSSY.RECONVERGENT B1, `(.L_x_44) ;  /* 0x0000024000017945 */ /* 0x000fda0003800200 */
[----:B------:R-:W-:Y:S05]  /*2840*/  @P0 BRA `(.L_x_45) ;  /* 0x0000000000800947 */ /* 0x000fea0003800000 */
[----:B------:R-:W-:-:S05]  /*2850*/  LOP3.LUT R8, R13, 0x7fffffff, RZ, 0xc0, !PT ;  /* 0x7fffffff0d087812 */ /* 0x000fca00078ec0ff */
[----:B------:R-:W-:-:S05]  /*2860*/  VIADD R6, R8, 0xffffffff ;  /* 0xffffffff08067836 */ /* 0x000fca0000000000 */
[----:B------:R-:W-:-:S13]  /*2870*/  ISETP.GE.U32.AND P0, PT, R6, 0x7fefffff, PT ;  /* 0x7fefffff0600780c */ /* 0x000fda0003f06070 */
[----:B------:R-:W-:Y:S02]  /*2880*/  @P0 LOP3.LUT R7, R13, 0x7ff00000, RZ, 0x3c, !PT ;  /* 0x7ff000000d070812 */ /* 0x000fe400078e3cff */
[----:B------:R-:W-:Y:S01]  /*2890*/  @P0 MOV R6, RZ ;  /* 0x000000ff00060202 */ /* 0x000fe20000000f00 */
[----:B------:R-:W-:Y:S06]  /*28a0*/  @P0 BRA `(.L_x_46) ;  /* 0x0000000000700947 */ /* 0x000fec0003800000 */
[----:B------:R-:W-:-:S13]  /*28b0*/  ISETP.GE.U32.AND P0, PT, R8, 0x1000001, PT ;  /* 0x010000010800780c */ /* 0x000fda0003f06070 */
[----:B------:R-:W-:Y:S05]  /*28c0*/  @!P0 BRA `(.L_x_47) ;  /* 0x0000000000388947 */ /* 0x000fea0003800000 */
[----:B------:R-:W-:Y:S02]  /*28d0*/  VIADD R7, R13, 0xc0200000 ;  /* 0xc02000000d077836 */ /* 0x000fe40000000000 */
[----:B------:R-:W-:Y:S02]  /*28e0*/  IMAD.MOV.U32 R6, RZ, RZ, R12 ;  /* 0x000000ffff067224 */ /* 0x000fe400078e000c */
[----:B------:R-:W0:Y:S01]  /*28f0*/  MUFU.RCP64H R9, R7 ;  /* 0x0000000700097308 */ /* 0x000e220000001800 */
[----:B------:R-:W-:-:S06]  /*2900*/  IMAD.MOV.U32 R8, RZ, RZ, R11 ;  /* 0x000000ffff087224 */ /* 0x000fcc00078e000b */
[----:B0-----:R-:W-:-:S08]  /*2910*/  DFMA R10, -R6, R8, 1 ;  /* 0x3ff00000060a742b */ /* 0x001fd00000000108 */
[----:B------:R-:W-:-:S08]  /*2920*/  DFMA R10, R10, R10, R10 ;  /* 0x0000000a0a0a722b */ /* 0x000fd0000000000a */
[----:B------:R-:W-:-:S08]  /*2930*/  DFMA R10, R8, R10, R8 ;  /* 0x0000000a080a722b */ /* 0x000fd00000000008 */
[----:B------:R-:W-:-:S08]  /*2940*/  DFMA R8, -R6, R10, 1 ;  /* 0x3ff000000608742b */ /* 0x000fd0000000010a */
[----:B------:R-:W-:-:S08]  /*2950*/  DFMA R8, R10, R8, R10 ;  /* 0x000000080a08722b */ /* 0x000fd0000000000a */
[----:B------:R-:W-:-:S08]  /*2960*/  DMUL R8, R8, 2.2250738585072013831e-308 ;  /* 0x0010000008087828 */ /* 0x000fd00000000000 */
[----:B------:R-:W-:-:S08]  /*2970*/  DFMA R10, -R12, R8, 1 ;  /* 0x3ff000000c0a742b */ /* 0x000fd00000000108 */
[----:B------:R-:W-:-:S08]  /*2980*/  DFMA R10, R10, R10, R10 ;  /* 0x0000000a0a0a722b */ /* 0x000fd0000000000a */
[----:B------:R-:W-:Y:S01]  /*2990*/  DFMA R6, R8, R10, R8 ;  /* 0x0000000a0806722b */ /* 0x000fe20000000008 */
[----:B------:R-:W-:Y:S10]  /*29a0*/  BRA `(.L_x_46) ;  /* 0x0000000000307947 */ /* 0x000ff40003800000 */
.L_x_47:
[----:B------:R-:W-:Y:S01]  /*29b0*/  DMUL R8, R12, 8.11296384146066816958e+31 ;  /* 0x469000000c087828 */ /* 0x000fe20000000000 */
[----:B------:R-:W-:-:S05]  /*29c0*/  MOV R6, R11 ;  /* 0x0000000b00067202 */ /* 0x000fca0000000f00 */
[----:B------:R-:W0:Y:S02]  /*29d0*/  MUFU.RCP64H R7, R9 ;  /* 0x0000000900077308 */ /* 0x000e240000001800 */
[----:B0-----:R-:W-:-:S08]  /*29e0*/  DFMA R10, -R8, R6, 1 ;  /* 0x3ff00000080a742b */ /* 0x001fd00000000106 */
[----:B------:R-:W-:-:S08]  /*29f0*/  DFMA R10, R10, R10, R10 ;  /* 0x0000000a0a0a722b */ /* 0x000fd0000000000a */
[----:B------:R-:W-:-:S08]  /*2a00*/  DFMA R10, R6, R10, R6 ;  /* 0x0000000a060a722b */ /* 0x000fd00000000006 */
[----:B------:R-:W-:-:S08]  /*2a10*/  DFMA R6, -R8, R10, 1 ;  /* 0x3ff000000806742b */ /* 0x000fd0000000010a */
[----:B------:R-:W-:-:S08]  /*2a20*/  DFMA R6, R10, R6, R10 ;  /* 0x000000060a06722b */ /* 0x000fd0000000000a */
[----:B------:R-:W-:Y:S01]  /*2a30*/  DMUL R6, R6, 8.11296384146066816958e+31 ;  /* 0x4690000006067828 */ /* 0x000fe20000000000 */
[----:B------:R-:W-:Y:S10]  /*2a40*/  BRA `(.L_x_46) ;  /* 0x0000000000087947 */ /* 0x000ff40003800000 */
.L_x_45:
[----:B------:R-:W-:Y:S01]  /*2a50*/  LOP3.LUT R7, R13, 0x80000, RZ, 0xfc, !PT ;  /* 0x000800000d077812 */ /* 0x000fe200078efcff */
[----:B------:R-:W-:-:S07]  /*2a60*/  IMAD.MOV.U32 R6, RZ, RZ, R12 ;  /* 0x000000ffff067224 */ /* 0x000fce00078e000c */
.L_x_46:
[----:B------:R-:W-:Y:S05]  /*2a70*/  BSYNC.RECONVERGENT B1 ;  /* 0x0000000000017941 */ /* 0x000fea0003800200 */
.L_x_44:
[----:B------:R-:W-:Y:S01]  /*2a80*/  IMAD.MOV.U32 R32, RZ, RZ, R6 ;  /* 0x000000ffff207224 */ /* 0x000fe200078e0006 */
[----:B------:R-:W-:Y:S01]  /*2a90*/  MOV R6, R14 ;  /* 0x0000000e00067202 */ /* 0x000fe20000000f00 */
[----:B------:R-:W-:Y:S02]  /*2aa0*/  IMAD.MOV.U32 R33, RZ, RZ, R7 ;  /* 0x000000ffff217224 */ /* 0x000fe400078e0007 */
[----:B------:R-:W-:-:S04]  /*2ab0*/  IMAD.MOV.U32 R7, RZ, RZ, 0x0 ;  /* 0x00000000ff077424 */ /* 0x000fc800078e00ff */
[----:B------:R-:W-:Y:S05]  /*2ac0*/  RET.REL.NODEC R6 `(_Z12renderKernelPhP6Spherei4Vec3) ;  /* 0xffffffd4064c7950 */ /* 0x000fea0003c3ffff */
        .weak           $__internal_1_$__cuda_sm20_div_rn_f64_full
        .type           $__internal_1_$__cuda_sm20_div_rn_f64_full,@function
        .size           $__internal_1_$__cuda_sm20_div_rn_f64_full,($__internal_2_$__cuda_sm20_dsqrt_rn_f64_mediumpath_v1 - $__internal_1_$__cuda_sm20_div_rn_f64_full)
$__internal_1_$__cuda_sm20_div_rn_f64_full:
[C---:B------:R-:W-:Y:S01]  /*2ad0*/  FSETP.GEU.AND P0, PT, |R13|.reuse, 1.469367938527859385e-39, PT ;  /* 0x001000000d00780b */ /* 0x040fe20003f0e200 */
[----:B------:R-:W-:Y:S01]  /*2ae0*/  IMAD.MOV.U32 R48, RZ, RZ, R14 ;  /* 0x000000ffff307224 */ /* 0x000fe200078e000e */
[----:B------:R-:W-:Y:S01]  /*2af0*/  LOP3.LUT R17, R13, 0x800fffff, RZ, 0xc0, !PT ;  /* 0x800fffff0d117812 */ /* 0x000fe200078ec0ff */
[----:B------:R-:W-:Y:S01]  /*2b00*/  IMAD.MOV.U32 R49, RZ, RZ, R13 ;  /* 0x000000ffff317224 */ /* 0x000fe200078e000d */
[----:B------:R-:W-:Y:S01]  /*2b10*/  MOV R50, R14 ;  /* 0x0000000e00327202 */ /* 0x000fe20000000f00 */
[----:B------:R-:W-:Y:S01]  /*2b20*/  IMAD.MOV.U32 R53, RZ, RZ, R15 ;  /* 0x000000ffff357224 */ /* 0x000fe200078e000f */
[----:B------:R-:W-:Y:S01]  /*2b30*/  LOP3.LUT R51, R17, 0x3ff00000, RZ, 0xfc, !PT ;  /* 0x3ff0000011337812 */ /* 0x000fe200078efcff */
[----:B------:R-:W-:Y:S01]  /*2b40*/  IMAD.MOV.U32 R54, RZ, RZ, 0x1 ;  /* 0x00000001ff367424 */ /* 0x000fe200078e00ff */
[----:B------:R-:W-:Y:S01]  /*2b50*/  LOP3.LUT R15, R13, 0x7ff00000, RZ, 0xc0, !PT ;  /* 0x7ff000000d0f7812 */ /* 0x000fe200078ec0ff */
[----:B------:R-:W-:Y:S01]  /*2b60*/  IMAD.MOV.U32 R52, RZ, RZ, R16 ;  /* 0x000000ffff347224 */ /* 0x000fe200078e0010 */
[C---:B------:R-:W-:Y:S01]  /*2b70*/  FSETP.GEU.AND P2, PT, |R53|.reuse, 1.469367938527859385e-39, PT ;  /* 0x001000003500780b */ /* 0x040fe20003f4e200 */
[----:B------:R-:W-:Y:S01]  /*2b80*/  BSSY.RECONVERGENT B1, `(.L_x_48) ;  /* 0x0000055000017945 */ /* 0x000fe20003800200 */
[----:B------:R-:W-:Y:S01]  /*2b90*/  LOP3.LUT R14, R53, 0x7ff00000, RZ, 0xc0, !PT ;  /* 0x7ff00000350e7812 */ /* 0x000fe200078ec0ff */
[----:B------:R-:W-:Y:S01]  /*2ba0*/  @!P0 DMUL R50, R48, 8.98846567431157953865e+307 ;  /* 0x7fe0000030328828 */ /* 0x000fe20000000000 */
[----:B------:R-:W-:-:S02]  /*2bb0*/  MOV R13, 0x1ca00000 ;  /* 0x1ca00000000d7802 */ /* 0x000fc40000000f00 */
[----:B------:R-:W-:-:S03]  /*2bc0*/  ISETP.GE.U32.AND P1, PT, R14, R15, PT ;  /* 0x0000000f0e00720c */ /* 0x000fc60003f26070 */
[----:B------:R-:W0:Y:S01]  /*2bd0*/  MUFU.RCP64H R55, R51 ;  /* 0x0000003300377308 */ /* 0x000e220000001800 */
[----:B------:R-:W-:-:S03]  /*2be0*/  SEL R16, R13, 0x63400000, !P1 ;  /* 0x634000000d107807 */ /* 0x000fc60004800000 */
[----:B------:R-:W-:Y:S01]  /*2bf0*/  @!P2 LOP3.LUT R17, R49, 0x7ff00000, RZ, 0xc0, !PT ;  /* 0x7ff000003111a812 */ /* 0x000fe200078ec0ff */
[----:B------:R-:W-:Y:S01]  /*2c00*/  @!P2 IMAD.MOV.U32 R56, RZ, RZ, RZ ;  /* 0x000000ffff38a224 */ /* 0x000fe200078e00ff */
[----:B------:R-:W-:Y:S02]  /*2c10*/  @!P0 LOP3.LUT R15, R51, 0x7ff00000, RZ, 0xc0, !PT ;  /* 0x7ff00000330f8812 */ /* 0x000fe400078ec0ff */
[----:B------:R-:W-:-:S04]  /*2c20*/  @!P2 ISETP.GE.U32.AND P3, PT, R14, R17, PT ;  /* 0x000000110e00a20c */ /* 0x000fc80003f66070 */
[----:B------:R-:W-:-:S04]  /*2c30*/  @!P2 SEL R17, R13, 0x63400000, !P3 ;  /* 0x634000000d11a807 */ /* 0x000fc80005800000 */
[----:B------:R-:W-:Y:S01]  /*2c40*/  @!P2 LOP3.LUT R17, R17, 0x80000000, R53, 0xf8, !PT ;  /* 0x800000001111a812 */ /* 0x000fe200078ef835 */
[----:B0-----:R-:W-:-:S03]  /*2c50*/  DFMA R58, R54, -R50, 1 ;  /* 0x3ff00000363a742b */ /* 0x001fc60000000832 */
[----:B------:R-:W-:-:S05]  /*2c60*/  @!P2 LOP3.LUT R57, R17, 0x100000, RZ, 0xfc, !PT ;  /* 0x001000001139a812 */ /* 0x000fca00078efcff */
[----:B------:R-:W-:-:S08]  /*2c70*/  DFMA R58, R58, R58, R58 ;  /* 0x0000003a3a3a722b */ /* 0x000fd0000000003a */
[----:B------:R-:W-:Y:S01]  /*2c80*/  DFMA R58, R54, R58, R54 ;  /* 0x0000003a363a722b */ /* 0x000fe20000000036 */
[----:B------:R-:W-:Y:S01]  /*2c90*/  LOP3.LUT R55, R16, 0x800fffff, R53, 0xf8, !PT ;  /* 0x800fffff10377812 */ /* 0x000fe200078ef835 */
[----:B------:R-:W-:-:S06]  /*2ca0*/  IMAD.MOV.U32 R54, RZ, RZ, R52 ;  /* 0x000000ffff367224 */ /* 0x000fcc00078e0034 */
[----:B------:R-:W-:Y:S02]  /*2cb0*/  DFMA R16, R58, -R50, 1 ;  /* 0x3ff000003a10742b */ /* 0x000fe40000000832 */
[----:B------:R-:W-:-:S06]  /*2cc0*/  @!P2 DFMA R54, R54, 2, -R56 ;  /* 0x400000003636a82b */ /* 0x000fcc0000000838 */
[----:B------:R-:W-:Y:S01]  /*2cd0*/  DFMA R58, R58, R16, R58 ;  /* 0x000000103a3a722b */ /* 0x000fe2000000003a */
[----:B------:R-:W-:-:S03]  /*2ce0*/  IMAD.MOV.U32 R16, RZ, RZ, R14 ;  /* 0x000000ffff107224 */ /* 0x000fc600078e000e */
[----:B------:R-:W-:-:S04]  /*2cf0*/  @!P2 LOP3.LUT R16, R55, 0x7ff00000, RZ, 0xc0, !PT ;  /* 0x7ff000003710a812 */ /* 0x000fc800078ec0ff */
[----:B------:R-:W-:Y:S01]  /*2d00*/  IADD3 R17, PT, PT, R16, -0x1, RZ ;  /* 0xffffffff10117810 */ /* 0x000fe20007ffe0ff */
[----:B------:R-:W-:-:S03]  /*2d10*/  DMUL R56, R58, R54 ;  /* 0x000000363a387228 */ /* 0x000fc60000000000 */
[----:B------:R-:W-:Y:S01]  /*2d20*/  ISETP.GT.U32.AND P0, PT, R17, 0x7feffffe, PT ;  /* 0x7feffffe1100780c */ /* 0x000fe20003f04070 */
[----:B------:R-:W-:-:S04]  /*2d30*/  VIADD R17, R15, 0xffffffff ;  /* 0xffffffff0f117836 */ /* 0x000fc80000000000 */
[----:B------:R-:W-:Y:S01]  /*2d40*/  DFMA R60, R56, -R50, R54 ;  /* 0x80000032383c722b */ /* 0x000fe20000000036 */
[----:B------:R-:W-:-:S07]  /*2d50*/  ISETP.GT.U32.OR P0, PT, R17, 0x7feffffe, P0 ;  /* 0x7feffffe1100780c */ /* 0x000fce0000704470 */
[----:B------:R-:W-:-:S06]  /*2d60*/  DFMA R56, R58, R60, R56 ;  /* 0x0000003c3a38722b */ /* 0x000fcc0000000038 */
[----:B------:R-:W-:Y:S05]  /*2d70*/  @P0 BRA `(.L_x_49) ;  /* 0x0000000000740947 */ /* 0x000fea0003800000 */
[----:B------:R-:W-:-:S04]  /*2d80*/  LOP3.LUT R15, R49, 0x7ff00000, RZ, 0xc0, !PT ;  /* 0x7ff00000310f7812 */ /* 0x000fc800078ec0ff */
[CC--:B------:R-:W-:Y:S02]  /*2d90*/  VIADDMNMX R16, R14.reuse, -R15.reuse, 0xb9600000, !PT ;  /* 0xb96000000e107446 */ /* 0x0c0fe4000780090f */
[----:B------:R-:W-:Y:S02]  /*2da0*/  ISETP.GE.U32.AND P0, PT, R14, R15, PT ;  /* 0x0000000f0e00720c */ /* 0x000fe40003f06070 */
[----:B------:R-:W-:Y:S02]  /*2db0*/  VIMNMX R16, PT, PT, R16, 0x46a00000, PT ;  /* 0x46a0000010107848 */ /* 0x000fe40003fe0100 */
[----:B------:R-:W-:Y:S02]  /*2dc0*/  SEL R13, R13, 0x63400000, !P0 ;  /* 0x634000000d0d7807 */ /* 0x000fe40004000000 */
[----:B------:R-:W-:-:S03]  /*2dd0*/  MOV R14, RZ ;  /* 0x000000ff000e7202 */ /* 0x000fc60000000f00 */
[----:B------:R-:W-:-:S04]  /*2de0*/  IMAD.IADD R13, R16, 0x1, -R13 ;  /* 0x00000001100d7824 */ /* 0x000fc800078e0a0d */
[----:B------:R-:W-:-:S06]  /*2df0*/  VIADD R15, R13, 0x7fe00000 ;  /* 0x7fe000000d0f7836 */ /* 0x000fcc0000000000 */
[----:B------:R-:W-:-:S10]  /*2e00*/  DMUL R58, R56, R14 ;  /* 0x0000000e383a7228 */ /* 0x000fd40000000000 */
[----:B------:R-:W-:-:S13]  /*2e10*/  FSETP.GTU.AND P0, PT, |R59|, 1.469367938527859385e-39, PT ;  /* 0x001000003b00780b */ /* 0x000fda0003f0c200 */
[----:B------:R-:W-:Y:S05]  /*2e20*/  @P0 BRA `(.L_x_50) ;  /* 0x0000000000a80947 */ /* 0x000fea0003800000 */
[----:B------:R-:W-:Y:S01]  /*2e30*/  DFMA R50, R56, -R50, R54 ;  /* 0x800000323832722b */ /* 0x000fe20000000036 */
[----:B------:R-:W-:-:S09]  /*2e40*/  IMAD.MOV.U32 R16, RZ, RZ, RZ ;  /* 0x000000ffff107224 */ /* 0x000fd200078e00ff */
[C---:B------:R-:W-:Y:S02]  /*2e50*/  FSETP.NEU.AND P0, PT, R51.reuse, RZ, PT ;  /* 0x000000ff3300720b */ /* 0x040fe40003f0d000 */
[----:B------:R-:W-:-:S04]  /*2e60*/  LOP3.LUT R14, R51, 0x80000000, R49, 0x48, !PT ;  /* 0x80000000330e7812 */ /* 0x000fc800078e4831 */
[----:B------:R-:W-:-:S07]  /*2e70*/  LOP3.LUT R17, R14, R15, RZ, 0xfc, !PT ;  /* 0x0000000f0e117212 */ /* 0x000fce00078efcff */
[----:B------:R-:W-:Y:S05]  /*2e80*/  @!P0 BRA `(.L_x_50) ;  /* 0x0000000000908947 */ /* 0x000fea0003800000 */
[----:B------:R-:W-:Y:S01]  /*2e90*/  IMAD.MOV R49, RZ, RZ, -R13 ;  /* 0x000000ffff317224 */ /* 0x000fe200078e0a0d */
[----:B------:R-:W-:Y:S01]  /*2ea0*/  DMUL.RP R16, R56, R16 ;  /* 0x0000001038107228 */ /* 0x000fe20000008000 */
[----:B------:R-:W-:Y:S01]  /*2eb0*/  IMAD.MOV.U32 R48, RZ, RZ, RZ ;  /* 0x000000ffff307224 */ /* 0x000fe200078e00ff */
[----:B------:R-:W-:-:S05]  /*2ec0*/  IADD3 R13, PT, PT, -R13, -0x43300000, RZ ;  /* 0xbcd000000d0d7810 */ /* 0x000fca0007ffe1ff */
[----:B------:R-:W-:-:S03]  /*2ed0*/  DFMA R48, R58, -R48, R56 ;  /* 0x800000303a30722b */ /* 0x000fc60000000038 */
[----:B------:R-:W-:-:S07]  /*2ee0*/  LOP3.LUT R14, R17, R14, RZ, 0x3c, !PT ;  /* 0x0000000e110e7212 */ /* 0x000fce00078e3cff */
[----:B------:R-:W-:-:S04]  /*2ef0*/  FSETP.NEU.AND P0, PT, |R49|, R13, PT ;  /* 0x0000000d3100720b */ /* 0x000fc80003f0d200 */
[----:B------:R-:W-:Y:S02]  /*2f00*/  FSEL R17, R14, R59, !P0 ;  /* 0x0000003b0e117208 */ /* 0x000fe40004000000 */
[----:B------:R-:W-:-:S03]  /*2f10*/  FSEL R16, R16, R58, !P0 ;  /* 0x0000003a10107208 */ /* 0x000fc60004000000 */
[----:B------:R-:W-:Y:S01]  /*2f20*/  IMAD.MOV.U32 R59, RZ, RZ, R17 ;  /* 0x000000ffff3b7224 */ /* 0x000fe200078e0011 */
[----:B------:R-:W-:Y:S01]  /*2f30*/  MOV R58, R16 ;  /* 0x00000010003a7202 */ /* 0x000fe20000000f00 */
[----:B------:R-:W-:Y:S06]  /*2f40*/  BRA `(.L_x_50) ;  /* 0x0000000000607947 */ /* 0x000fec0003800000 */
.L_x_49:
[----:B------:R-:W-:-:S14]  /*2f50*/  DSETP.NAN.AND P0, PT, R52, R52, PT ;  /* 0x000000343400722a */ /* 0x000fdc0003f08000 */
[----:B------:R-:W-:Y:S05]  /*2f60*/  @P0 BRA `(.L_x_51) ;  /* 0x00000000004c0947 */ /* 0x000fea0003800000 */
[----:B------:R-:W-:-:S14]  /*2f70*/  DSETP.NAN.AND P0, PT, R48, R48, PT ;  /* 0x000000303000722a */ /* 0x000fdc0003f08000 */
[----:B------:R-:W-:Y:S05]  /*2f80*/  @P0 BRA `(.L_x_52) ;  /* 0x0000000000340947 */ /* 0x000fea0003800000 */
[----:B------:R-:W-:Y:S01]  /*2f90*/  ISETP.NE.AND P0, PT, R16, R15, PT ;  /* 0x0000000f1000720c */ /* 0x000fe20003f05270 */
[----:B------:R-:W-:Y:S02]  /*2fa0*/  IMAD.MOV.U32 R58, RZ, RZ, 0x0 ;  /* 0x00000000ff3a7424 */ /* 0x000fe400078e00ff */
[----:B------:R-:W-:-:S10]  /*2fb0*/  IMAD.MOV.U32 R59, RZ, RZ, -0x80000 ;  /* 0xfff80000ff3b7424 */ /* 0x000fd400078e00ff */
[----:B------:R-:W-:Y:S05]  /*2fc0*/  @!P0 BRA `(.L_x_50) ;  /* 0x0000000000408947 */ /* 0x000fea0003800000 */
[----:B------:R-:W-:Y:S02]  /*2fd0*/  ISETP.NE.AND P0, PT, R16, 0x7ff00000, PT ;  /* 0x7ff000001000780c */ /* 0x000fe40003f05270 */
[----:B------:R-:W-:Y:S02]  /*2fe0*/  LOP3.LUT R13, R53, 0x80000000, R49, 0x48, !PT ;  /* 0x80000000350d7812 */ /* 0x000fe400078e4831 */
[----:B------:R-:W-:-:S13]  /*2ff0*/  ISETP.EQ.OR P0, PT, R15, RZ, !P0 ;  /* 0x000000ff0f00720c */ /* 0x000fda0004702670 */
[----:B------:R-:W-:Y:S01]  /*3000*/  @P0 LOP3.LUT R14, R13, 0x7ff00000, RZ, 0xfc, !PT ;  /* 0x7ff000000d0e0812 */ /* 0x000fe200078efcff */
[----:B------:R-:W-:Y:S01]  /*3010*/  @!P0 IMAD.MOV.U32 R59, RZ, RZ, R13 ;  /* 0x000000ffff3b8224 */ /* 0x000fe200078e000d */
[----:B------:R-:W-:Y:S01]  /*3020*/  @!P0 MOV R58, RZ ;  /* 0x000000ff003a8202 */ /* 0x000fe20000000f00 */
[----:B------:R-:W-:Y:S02]  /*3030*/  @P0 IMAD.MOV.U32 R58, RZ, RZ, RZ ;  /* 0x000000ffff3a0224 */ /* 0x000fe400078e00ff */
[----:B------:R-:W-:Y:S01]  /*3040*/  @P0 IMAD.MOV.U32 R59, RZ, RZ, R14 ;  /* 0x000000ffff3b0224 */ /* 0x000fe200078e000e */
[----:B------:R-:W-:Y:S06]  /*3050*/  BRA `(.L_x_50) ;  /* 0x00000000001c7947 */ /* 0x000fec0003800000 */
.L_x_52:
[----:B------:R-:W-:Y:S02]  /*3060*/  LOP3.LUT R13, R49, 0x80000, RZ, 0xfc, !PT ;  /* 0x00080000310d7812 */ /* 0x000fe400078efcff */
[----:B------:R-:W-:-:S03]  /*3070*/  MOV R58, R48 ;  /* 0x00000030003a7202 */ /* 0x000fc60000000f00 */
[----:B------:R-:W-:Y:S01]  /*3080*/  IMAD.MOV.U32 R59, RZ, RZ, R13 ;  /* 0x000000ffff3b7224 */ /* 0x000fe200078e000d */
[----:B------:R-:W-:Y:S06]  /*3090*/  BRA `(.L_x_50) ;  /* 0x00000000000c7947 */ /* 0x000fec0003800000 */
.L_x_51:
[----:B------:R-:W-:Y:S01]  /*30a0*/  LOP3.LUT R13, R53, 0x80000, RZ, 0xfc, !PT ;  /* 0x00080000350d7812 */ /* 0x000fe200078efcff */
[----:B------:R-:W-:-:S04]  /*30b0*/  IMAD.MOV.U32 R58, RZ, RZ, R52 ;  /* 0x000000ffff3a7224 */ /* 0x000fc800078e0034 */
[----:B------:R-:W-:-:S07]  /*30c0*/  IMAD.MOV.U32 R59, RZ, RZ, R13 ;  /* 0x000000ffff3b7224 */ /* 0x000fce00078e000d */
.L_x_50:
[----:B------:R-:W-:Y:S05]  /*30d0*/  BSYNC.RECONVERGENT B1 ;  /* 0x0000000000017941 */ /* 0x000fea0003800200 */
.L_x_48:
[----:B------:R-:W-:Y:S01]  /*30e0*/  IMAD.MOV.U32 R16, RZ, RZ, R12 ;  /* 0x000000ffff107224 */ /* 0x000fe200078e000c */
[----:B------:R-:W-:Y:S01]  /*30f0*/  MOV R14, R58 ;  /* 0x0000003a000e7202 */ /* 0x000fe20000000f00 */
[----:B------:R-:W-:Y:S02]  /*3100*/  IMAD.MOV.U32 R17, RZ, RZ, 0x0 ;  /* 0x00000000ff117424 */ /* 0x000fe400078e00ff */
[----:B------:R-:W-:Y:S02]  /*3110*/  IMAD.MOV.U32 R13, RZ, RZ, R59 ;  /* 0x000000ffff0d7224 */ /* 0x000fe400078e003b */
[----:B------:R-:W-:Y:S05]  /*3120*/  RET.REL.NODEC R16 `(_Z12renderKernelPhP6Spherei4Vec3) ;  /* 0xffffffcc10b47950 */ /* 0x000fea0003c3ffff */
        .weak           $__internal_2_$__cuda_sm20_dsqrt_rn_f64_mediumpath_v1
        .type           $__internal_2_$__cuda_sm20_dsqrt_rn_f64_mediumpath_v1,@function
        .size           $__internal_2_$__cuda_sm20_dsqrt_rn_f64_mediumpath_v1,($_Z12renderKernelPhP6Spherei4Vec3$__internal_accurate_pow - $__internal_2_$__cuda_sm20_dsqrt_rn_f64_mediumpath_v1)
$__internal_2_$__cuda_sm20_dsqrt_rn_f64_mediumpath_v1:
[----:B------:R-:W-:Y:S01]  /*3130*/  ISETP.GE.U32.AND P0, PT, R12, -0x3400000, PT ;  /* 0xfcc000000c00780c */ /* 0x000fe20003f06070 */
[----:B------:R-:W-:Y:S01]  /*3140*/  BSSY.RECONVERGENT B2, `(.L_x_53) ;  /* 0x0000024000027945 */ /* 0x000fe20003800200 */
[----:B------:R-:W-:-:S11]  /*3150*/  MOV R21, R13 ;  /* 0x0000000d00157202 */ /* 0x000fd60000000f00 */
[----:B------:R-:W-:Y:S05]  /*3160*/  @!P0 BRA `(.L_x_54) ;  /* 0x0000000000208947 */ /* 0x000fea0003800000 */
[----:B------:R-:W-:-:S10]  /*3170*/  DFMA.RM R14, R16, R20, R14 ;  /* 0x00000014100e722b */ /* 0x000fd4000000400e */
[----:B------:R-:W-:-:S05]  /*3180*/  IADD3 R12, P0, PT, R14, 0x1, RZ ;  /* 0x000000010e0c7810 */ /* 0x000fca0007f1e0ff */
[----:B------:R-:W-:-:S06]  /*3190*/  IMAD.X R13, RZ, RZ, R15, P0 ;  /* 0x000000ffff0d7224 */ /* 0x000fcc00000e060f */
[----:B------:R-:W-:-:S08]  /*31a0*/  DFMA.RP R18, -R14, R12, R18 ;  /* 0x0000000c0e12722b */ /* 0x000fd00000008112 */
[----:B------:R-:W-:-:S06]  /*31b0*/  DSETP.GT.AND P0, PT, R18, RZ, PT ;  /* 0x000000ff1200722a */ /* 0x000fcc0003f04000 */
[----:B------:R-:W-:Y:S02]  /*31c0*/  FSEL R12, R12, R14, P0 ;  /* 0x0000000e0c0c7208 */ /* 0x000fe40000000000 */
[----:B------:R-:W-:Y:S01]  /*31d0*/  FSEL R13, R13, R15, P0 ;  /* 0x0000000f0d0d7208 */ /* 0x000fe20000000000 */
[----:B------:R-:W-:Y:S06]  /*31e0*/  BRA `(.L_x_55) ;  /* 0x0000000000647947 */ /* 0x000fec0003800000 */
.L_x_54:
[----:B------:R-:W-:-:S14]  /*31f0*/  DSETP.NE.AND P0, PT, R18, RZ, PT ;  /* 0x000000ff1200722a */ /* 0x000fdc0003f05000 */
[----:B------:R-:W-:Y:S05]  /*3200*/  @!P0 BRA `(.L_x_56) ;  /* 0x0000000000588947 */ /* 0x000fea0003800000 */
[----:B------:R-:W-:-:S13]  /*3210*/  ISETP.GE.AND P0, PT, R19, RZ, PT ;  /* 0x000000ff1300720c */ /* 0x000fda0003f06270 */
[----:B------:R-:W-:Y:S02]  /*3220*/  @!P0 IMAD.MOV.U32 R12, RZ, RZ, 0x0 ;  /* 0x00000000ff0c8424 */ /* 0x000fe400078e00ff */
[----:B------:R-:W-:Y:S01]  /*3230*/  @!P0 IMAD.MOV.U32 R13, RZ, RZ, -0x80000 ;  /* 0xfff80000ff0d8424 */ /* 0x000fe200078e00ff */
[----:B------:R-:W-:Y:S06]  /*3240*/  @!P0 BRA `(.L_x_55) ;  /* 0x00000000004c8947 */ /* 0x000fec0003800000 */
[----:B------:R-:W-:-:S13]  /*3250*/  ISETP.GT.AND P0, PT, R19, 0x7fefffff, PT ;  /* 0x7fefffff1300780c */ /* 0x000fda0003f04270 */
[----:B------:R-:W-:Y:S05]  /*3260*/  @P0 BRA `(.L_x_56) ;  /* 0x0000000000400947 */ /* 0x000fea0003800000 */
[----:B------:R-:W-:Y:S01]  /*3270*/  DMUL R18, R18, 8.11296384146066816958e+31 ;  /* 0x4690000012127828 */ /* 0x000fe20000000000 */
[----:B------:R-:W-:Y:S01]  /*3280*/  MOV R16, RZ ;  /* 0x000000ff00107202 */ /* 0x000fe20000000f00 */
[----:B------:R-:W-:Y:S02]  /*3290*/  IMAD.MOV.U32 R12, RZ, RZ, 0x0 ;  /* 0x00000000ff0c7424 */ /* 0x000fe400078e00ff */
[----:B------:R-:W-:Y:S02]  /*32a0*/  IMAD.MOV.U32 R13, RZ, RZ, 0x3fd80000 ;  /* 0x3fd80000ff0d7424 */ /* 0x000fe400078e00ff */
[----:B------:R-:W0:Y:S02]  /*32b0*/  MUFU.RSQ64H R17, R19 ;  /* 0x0000001300117308 */ /* 0x000e240000001c00 */
[----:B0-----:R-:W-:-:S08]  /*32c0*/  DMUL R14, R16, R16 ;  /* 0x00000010100e7228 */ /* 0x001fd00000000000 */
[----:B------:R-:W-:-:S08]  /*32d0*/  DFMA R14, R18, -R14, 1 ;  /* 0x3ff00000120e742b */ /* 0x000fd0000000080e */
[----:B------:R-:W-:Y:S02]  /*32e0*/  DFMA R12, R14, R12, 0.5 ;  /* 0x3fe000000e0c742b */ /* 0x000fe4000000000c */
[----:B------:R-:W-:-:S08]  /*32f0*/  DMUL R14, R16, R14 ;  /* 0x0000000e100e7228 */ /* 0x000fd00000000000 */
[----:B------:R-:W-:-:S08]  /*3300*/  DFMA R14, R12, R14, R16 ;  /* 0x0000000e0c0e722b */ /* 0x000fd00000000010 */
[----:B------:R-:W-:Y:S02]  /*3310*/  DMUL R12, R18, R14 ;  /* 0x0000000e120c7228 */ /* 0x000fe40000000000 */
[----:B------:R-:W-:-:S06]  /*3320*/  VIADD R15, R15, 0xfff00000 ;  /* 0xfff000000f0f7836 */ /* 0x000fcc0000000000 */
[----:B------:R-:W-:-:S08]  /*3330*/  DFMA R16, R12, -R12, R18 ;  /* 0x8000000c0c10722b */ /* 0x000fd00000000012 */
[----:B------:R-:W-:-:S10]  /*3340*/  DFMA R12, R14, R16, R12 ;  /* 0x000000100e0c722b */ /* 0x000fd4000000000c */
[----:B------:R-:W-:Y:S01]  /*3350*/  IADD3 R13, PT, PT, R13, -0x3500000, RZ ;  /* 0xfcb000000d0d7810 */ /* 0x000fe20007ffe0ff */
[----:B------:R-:W-:Y:S06]  /*3360*/  BRA `(.L_x_55) ;  /* 0x0000000000047947 */ /* 0x000fec0003800000 */
.L_x_56:
[----:B------:R-:W-:-:S11]  /*3370*/  DADD R12, R18, R18 ;  /* 0x00000000120c7229 */ /* 0x000fd60000000012 */
.L_x_55:
[----:B------:R-:W-:Y:S05]  /*3380*/  BSYNC.RECONVERGENT B2 ;  /* 0x0000000000027941 */ /* 0x000fea0003800200 */
.L_x_53:
[----:B------:R-:W-:-:S04]  /*3390*/  IMAD.MOV.U32 R23, RZ, RZ, 0x0 ;  /* 0x00000000ff177424 */ /* 0x000fc800078e00ff */
[----:B------:R-:W-:Y:S05]  /*33a0*/  RET.REL.NODEC R22 `(_Z12renderKernelPhP6Spherei4Vec3) ;  /* 0xffffffcc16147950 */ /* 0x000fea0003c3ffff */
        .type           $_Z12renderKernelPhP6Spherei4Vec3$__internal_accurate_pow,@function
        .size           $_Z12renderKernelPhP6Spherei4Vec3$__internal_accurate_pow,(.L_x_62 - $_Z12renderKernelPhP6Spherei4Vec3$__internal_accurate_pow)
$_Z12renderKernelPhP6Spherei4Vec3$__internal_accurate_pow:
[----:B------:R-:W-:Y:S01]  /*33b0*/  DADD R12, -RZ, |R8| ;  /* 0x00000000ff0c7229 */ /* 0x000fe20000000508 */
[----:B------:R-:W-:Y:S01]  /*33c0*/  MOV R22, RZ ;  /* 0x000000ff00167202 */ /* 0x000fe20000000f00 */
[----:B------:R-:W-:Y:S01]  /*33d0*/  IMAD.MOV.U32 R20, RZ, RZ, 0x41ad3b5a ;  /* 0x41ad3b5aff147424 */ /* 0x000fe200078e00ff */
[----:B------:R-:W-:Y:S01]  /*33e0*/  UMOV UR18, 0x7d2cafe2 ;  /* 0x7d2cafe200127882 */ /* 0x000fe20000000000 */
[----:B------:R-:W-:Y:S01]  /*33f0*/  IMAD.MOV.U32 R21, RZ, RZ, 0x3ed0f5d2 ;  /* 0x3ed0f5d2ff157424 */ /* 0x000fe200078e00ff */
[----:B------:R-:W-:Y:S01]  /*3400*/  UMOV UR19, 0x3eb0f5ff ;  /* 0x3eb0f5ff00137882 */ /* 0x000fe20000000000 */
[----:B------:R-:W-:Y:S01]  /*3410*/  UMOV UR20, 0x3b39803f ;  /* 0x3b39803f00147882 */ /* 0x000fe20000000000 */
[----:B------:R-:W-:-:S03]  /*3420*/  UMOV UR21, 0x3c7abc9e ;  /* 0x3c7abc9e00157882 */ /* 0x000fc60000000000 */
[----:B------:R-:W-:Y:S01]  /*3430*/  ISETP.GT.U32.AND P0, PT, R13, 0xfffff, PT ;  /* 0x000fffff0d00780c */ /* 0x000fe20003f04070 */
[----:B------:R-:W-:-:S12]  /*3440*/  IMAD.MOV.U32 R10, RZ, RZ, R13 ;  /* 0x000000ffff0a7224 */ /* 0x000fd800078e000d */
[----:B------:R-:W-:-:S10]  /*3450*/  @!P0 DMUL R52, R12, 1.80143985094819840000e+16 ;  /* 0x435000000c348828 */ /* 0x000fd40000000000 */
[----:B------:R-:W-:Y:S01]  /*3460*/  @!P0 IMAD.MOV.U32 R10, RZ, RZ, R53 ;  /* 0x000000ffff0a8224 */ /* 0x000fe200078e0035 */
[----:B------:R-:W-:-:S04]  /*3470*/  @!P0 MOV R12, R52 ;  /* 0x00000034000c8202 */ /* 0x000fc80000000f00 */
[----:B------:R-:W-:Y:S01]  /*3480*/  LOP3.LUT R10, R10, 0x800fffff, RZ, 0xc0, !PT ;  /* 0x800fffff0a0a7812 */ /* 0x000fe200078ec0ff */
[----:B------:R-:W-:Y:S01]  /*3490*/  IMAD.MOV.U32 R18, RZ, RZ, R12 ;  /* 0x000000ffff127224 */ /* 0x000fe200078e000c */
[----:B------:R-:W-:Y:S02]  /*34a0*/  SHF.R.U32.HI R12, RZ, 0x14, R13 ;  /* 0x00000014ff0c7819 */ /* 0x000fe4000001160d */
[----:B------:R-:W-:Y:S02]  /*34b0*/  LOP3.LUT R19, R10, 0x3ff00000, RZ, 0xfc, !PT ;  /* 0x3ff000000a137812 */ /* 0x000fe400078efcff */
[----:B------:R-:W-:Y:S02]  /*34c0*/  @!P0 LEA.HI R12, R53, 0xffffffca, RZ, 0xc ;  /* 0xffffffca350c8811 */ /* 0x000fe400078f60ff */
[----:B------:R-:W-:-:S03]  /*34d0*/  ISETP.GE.U32.AND P1, PT, R19, 0x3ff6a09f, PT ;  /* 0x3ff6a09f1300780c */ /* 0x000fc60003f26070 */
[----:B------:R-:W-:-:S10]  /*34e0*/  VIADD R13, R12, 0xfffffc01 ;  /* 0xfffffc010c0d7836 */ /* 0x000fd40000000000 */
[----:B------:R-:W-:Y:S02]  /*34f0*/  @P1 VIADD R11, R19, 0xfff00000 ;  /* 0xfff00000130b1836 */ /* 0x000fe40000000000 */
[----:B------:R-:W-:Y:S02]  /*3500*/  @P1 VIADD R13, R12, 0xfffffc02 ;  /* 0xfffffc020c0d1836 */ /* 0x000fe40000000000 */
[----:B------:R-:W-:-:S03]  /*3510*/  @P1 IMAD.MOV.U32 R19, RZ, RZ, R11 ;  /* 0x000000ffff131224 */ /* 0x000fc600078e000b */
[----:B------:R-:W-:Y:S01]  /*3520*/  LOP3.LUT R12, R13, 0x80000000, RZ, 0x3c, !PT ;  /* 0x800000000d0c7812 */ /* 0x000fe200078e3cff */
[----:B------:R-:W-:Y:S02]  /*3530*/  IMAD.MOV.U32 R13, RZ, RZ, 0x43300000 ;  /* 0x43300000ff0d7424 */ /* 0x000fe400078e00ff */
[C---:B------:R-:W-:Y:S02]  /*3540*/  DADD R14, R18.reuse, 1 ;  /* 0x3ff00000120e7429 */ /* 0x040fe40000000000 */
[----:B------:R-:W-:-:S04]  /*3550*/  DADD R18, R18, -1 ;  /* 0xbff0000012127429 */ /* 0x000fc80000000000 */
[----:B------:R-:W0:Y:S02]  /*3560*/  MUFU.RCP64H R23, R15 ;  /* 0x0000000f00177308 */ /* 0x000e240000001800 */
[----:B0-----:R-:W-:-:S08]  /*3570*/  DFMA R10, -R14, R22, 1 ;  /* 0x3ff000000e0a742b */ /* 0x001fd00000000116 */
[----:B------:R-:W-:-:S08]  /*3580*/  DFMA R10, R10, R10, R10 ;  /* 0x0000000a0a0a722b */ /* 0x000fd0000000000a */
[----:B------:R-:W-:-:S08]  /*3590*/  DFMA R22, R22, R10, R22 ;  /* 0x0000000a1616722b */ /* 0x000fd00000000016 */
[----:B------:R-:W-:-:S08]  /*35a0*/  DMUL R10, R18, R22 ;  /* 0x00000016120a7228 */ /* 0x000fd00000000000 */
[----:B------:R-:W-:-:S08]  /*35b0*/  DFMA R10, R18, R22, R10 ;  /* 0x00000016120a722b */ /* 0x000fd0000000000a */
[----:B------:R-:W-:-:S08]  /*35c0*/  DMUL R48, R10, R10 ;  /* 0x0000000a0a307228 */ /* 0x000fd00000000000 */
[----:B------:R-:W-:Y:S01]  /*35d0*/  DFMA R14, R48, UR18, R20 ;  /* 0x00000012300e7c2b */ /* 0x000fe20008000014 */
[----:B------:R-:W-:Y:S01]  /*35e0*/  UMOV UR18, 0x75488a3f ;  /* 0x75488a3f00127882 */ /* 0x000fe20000000000 */
[----:B------:R-:W-:Y:S01]  /*35f0*/  UMOV UR19, 0x3ef3b20a ;  /* 0x3ef3b20a00137882 */ /* 0x000fe20000000000 */
[----:B------:R-:W-:-:S05]  /*3600*/  DADD R20, R18, -R10 ;  /* 0x0000000012147229 */ /* 0x000fca000000080a */
[----:B------:R-:W-:Y:S01]  /*3610*/  DFMA R14, R48, R14, UR18 ;  /* 0x00000012300e7e2b */ /* 0x000fe2000800000e */
[----:B------:R-:W-:Y:S01]  /*3620*/  UMOV UR18, 0xe4faecd5 ;  /* 0xe4faecd500127882 */ /* 0x000fe20000000000 */
[----:B------:R-:W-:Y:S01]  /*3630*/  UMOV UR19, 0x3f1745cd ;  /* 0x3f1745cd00137882 */ /* 0x000fe20000000000 */
[----:B------:R-:W-:-:S05]  /*3640*/  DADD R20, R20, R20 ;  /* 0x0000000014147229 */ /* 0x000fca0000000014 */
[----:B------:R-:W-:Y:S01]  /*3650*/  DFMA R14, R48, R14, UR18 ;  /* 0x00000012300e7e2b */ /* 0x000fe2000800000e */
[----:B------:R-:W-:Y:S01]  /*3660*/  UMOV UR18, 0x258a578b ;  /* 0x258a578b00127882 */ /* 0x000fe20000000000 */
[----:B------:R-:W-:Y:S01]  /*3670*/  UMOV UR19, 0x3f3c71c7 ;  /* 0x3f3c71c700137882 */ /* 0x000fe20000000000 */
[-C--:B------:R-:W-:Y:S02]  /*3680*/  DFMA R18, R18, -R10.reuse, R20 ;  /* 0x8000000a1212722b */ /* 0x080fe40000000014 */
[----:B------:R-:W-:-:S03]  /*3690*/  DMUL R20, R10, R10 ;  /* 0x0000000a0a147228 */ /* 0x000fc60000000000 */
[----:B------:R-:W-:Y:S01]  /*36a0*/  DFMA R14, R48, R14, UR18 ;  /* 0x00000012300e7e2b */ /* 0x000fe2000800000e */
[----:B------:R-:W-:Y:S01]  /*36b0*/  UMOV UR18, 0x9242b910 ;  /* 0x9242b91000127882 */ /* 0x000fe20000000000 */
[----:B------:R-:W-:Y:S01]  /*36c0*/  UMOV UR19, 0x3f624924 ;  /* 0x3f62492400137882 */ /* 0x000fe20000000000 */
[----:B------:R-:W-:Y:S02]  /*36d0*/  DMUL R18, R22, R18 ;  /* 0x0000001216127228 */ /* 0x000fe40000000000 */
[----:B------:R-:W-:-:S03]  /*36e0*/  DMUL R22, R10, R20 ;  /* 0x000000140a167228 */ /* 0x000fc60000000000 */
[----:B------:R-:W-:Y:S01]  /*36f0*/  DFMA R14, R48, R14, UR18 ;  /* 0x00000012300e7e2b */ /* 0x000fe2000800000e */
[----:B------:R-:W-:Y:S01]  /*3700*/  UMOV UR18, 0x99999dfb ;  /* 0x99999dfb00127882 */ /* 0x000fe20000000000 */
[----:B------:R-:W-:-:S03]  /*3710*/  UMOV UR19, 0x3f899999 ;  /* 0x3f89999900137882 */ /* 0x000fc60000000000 */
[----:B------:R-:W-:-:S03]  /*3720*/  DFMA R56, R10, R20, -R22 ;  /* 0x000000140a38722b */ /* 0x000fc60000000816 */
[----:B------:R-:W-:Y:S01]  /*3730*/  DFMA R50, R48, R14, UR18 ;  /* 0x0000001230327e2b */ /* 0x000fe2000800000e */
[----:B------:R-:W-:Y:S01]  /*3740*/  UMOV UR18, 0x55555555 ;  /* 0x5555555500127882 */ /* 0x000fe20000000000 */
[----:B------:R-:W-:-:S03]  /*3750*/  UMOV UR19, 0x3fb55555 ;  /* 0x3fb5555500137882 */ /* 0x000fc60000000000 */
[----:B------:R-:W-:-:S03]  /*3760*/  DFMA R56, R18, R20, R56 ;  /* 0x000000141238722b */ /* 0x000fc60000000038 */
[----:B------:R-:W-:-:S08]  /*3770*/  DFMA R14, R48, R50, UR18 ;  /* 0x00000012300e7e2b */ /* 0x000fd00008000032 */
[----:B------:R-:W-:Y:S01]  /*3780*/  DADD R54, -R14, UR18 ;  /* 0x000000120e367e29 */ /* 0x000fe20008000100 */
[----:B------:R-:W-:Y:S01]  /*3790*/  UMOV UR18, 0xb9e7b0 ;  /* 0x00b9e7b000127882 */ /* 0x000fe20000000000 */
[----:B------:R-:W-:-:S06]  /*37a0*/  UMOV UR19, 0x3c46a4cb ;  /* 0x3c46a4cb00137882 */ /* 0x000fcc0000000000 */
[----:B------:R-:W-:Y:S02]  /*37b0*/  DFMA R50, R48, R50, R54 ;  /* 0x000000323032722b */ /* 0x000fe40000000036 */
[----:B------:R-:W-:Y:S01]  /*37c0*/  DFMA R54, R10, R10, -R20 ;  /* 0x0000000a0a36722b */ /* 0x000fe20000000814 */
[----:B------:R-:W-:Y:S01]  /*37d0*/  VIADD R49, R19, 0x100000 ;  /* 0x0010000013317836 */ /* 0x000fe20000000000 */
[----:B------:R-:W-:-:S04]  /*37e0*/  MOV R48, R18 ;  /* 0x0000001200307202 */ /* 0x000fc80000000f00 */
[----:B------:R-:W-:Y:S01]  /*37f0*/  DADD R50, R50, -UR18 ;  /* 0x8000001232327e29 */ /* 0x000fe20008000000 */
[----:B------:R-:W-:Y:S01]  /*3800*/  UMOV UR18, 0x80000000 ;  /* 0x8000000000127882 */ /* 0x000fe20000000000 */
[----:B------:R-:W-:Y:S01]  /*3810*/  DFMA R54, R10, R48, R54 ;  /* 0x000000300a36722b */ /* 0x000fe20000000036 */
[----:B------:R-:W-:-:S05]  /*3820*/  UMOV UR19, 0x43300000 ;  /* 0x4330000000137882 */ /* 0x000fca0000000000 */
[----:B------:R-:W-:Y:S02]  /*3830*/  DADD R48, R14, R50 ;  /* 0x000000000e307229 */ /* 0x000fe40000000032 */
[----:B------:R-:W-:-:S06]  /*3840*/  DFMA R54, R10, R54, R56 ;  /* 0x000000360a36722b */ /* 0x000fcc0000000038 */
[----:B------:R-:W-:Y:S02]  /*3850*/  DMUL R20, R48, R22 ;  /* 0x0000001630147228 */ /* 0x000fe40000000000 */
[----:B------:R-:W-:-:S06]  /*3860*/  DADD R14, R14, -R48 ;  /* 0x000000000e0e7229 */ /* 0x000fcc0000000830 */
[----:B------:R-:W-:Y:S02]  /*3870*/  DFMA R56, R48, R22, -R20 ;  /* 0x000000163038722b */ /* 0x000fe40000000814 */
[----:B------:R-:W-:-:S06]  /*3880*/  DADD R14, R50, R14 ;  /* 0x00000000320e7229 */ /* 0x000fcc000000000e */
[----:B------:R-:W-:-:S08]  /*3890*/  DFMA R54, R48, R54, R56 ;  /* 0x000000363036722b */ /* 0x000fd00000000038 */
[----:B------:R-:W-:-:S08]  /*38a0*/  DFMA R54, R14, R22, R54 ;  /* 0x000000160e36722b */ /* 0x000fd00000000036 */
[----:B------:R-:W-:-:S08]  /*38b0*/  DADD R22, R20, R54 ;  /* 0x0000000014167229 */ /* 0x000fd00000000036 */
[--C-:B------:R-:W-:Y:S02]  /*38c0*/  DADD R14, R10, R22.reuse ;  /* 0x000000000a0e7229 */ /* 0x100fe40000000016 */
[----:B------:R-:W-:-:S06]  /*38d0*/  DADD R20, R20, -R22 ;  /* 0x0000000014147229 */ /* 0x000fcc0000000816 */
[----:B------:R-:W-:Y:S02]  /*38e0*/  DADD R10, R10, -R14 ;  /* 0x000000000a0a7229 */ /* 0x000fe4000000080e */
[----:B------:R-:W-:-:S06]  /*38f0*/  DADD R20, R54, R20 ;  /* 0x0000000036147229 */ /* 0x000fcc0000000014 */
[----:B------:R-:W-:-:S08]  /*3900*/  DADD R10, R22, R10 ;  /* 0x00000000160a7229 */ /* 0x000fd0000000000a */
[----:B------:R-:W-:-:S08]  /*3910*/  DADD R10, R20, R10 ;  /* 0x00000000140a7229 */ /* 0x000fd0000000000a */
[----:B------:R-:W-:Y:S02]  /*3920*/  DADD R10, R18, R10 ;  /* 0x00000000120a7229 */ /* 0x000fe4000000000a */
[----:B------:R-:W-:Y:S01]  /*3930*/  DADD R18, R12, -UR18 ;  /* 0x800000120c127e29 */ /* 0x000fe20008000000 */
[----:B------:R-:W-:Y:S01]  /*3940*/  UMOV UR18, 0xfefa39ef ;  /* 0xfefa39ef00127882 */ /* 0x000fe20000000000 */
[----:B------:R-:W-:-:S04]  /*3950*/  UMOV UR19, 0x3fe62e42 ;  /* 0x3fe62e4200137882 */ /* 0x000fc80000000000 */
[----:B------:R-:W-:-:S08]  /*3960*/  DADD R12, R14, R10 ;  /* 0x000000000e0c7229 */ /* 0x000fd0000000000a */
[--C-:B------:R-:W-:Y:S02]  /*3970*/  DFMA R20, R18, UR18, R12.reuse ;  /* 0x0000001212147c2b */ /* 0x100fe4000800000c */
[----:B------:R-:W-:-:S06]  /*3980*/  DADD R14, R14, -R12 ;  /* 0x000000000e0e7229 */ /* 0x000fcc000000080c */
[----:B------:R-:W-:Y:S02]  /*3990*/  DFMA R22, R18, -UR18, R20 ;  /* 0x8000001212167c2b */ /* 0x000fe40008000014 */
[----:B------:R-:W-:-:S06]  /*39a0*/  DADD R14, R10, R14 ;  /* 0x000000000a0e7229 */ /* 0x000fcc000000000e */
[----:B------:R-:W-:-:S08]  /*39b0*/  DADD R22, -R12, R22 ;  /* 0x000000000c167229 */ /* 0x000fd00000000116 */
[----:B------:R-:W-:-:S08]  /*39c0*/  DADD R14, R14, -R22 ;  /* 0x000000000e0e7229 */ /* 0x000fd00000000816 */
[----:B------:R-:W-:-:S08]  /*39d0*/  DFMA R14, R18, UR20, R14 ;  /* 0x00000014120e7c2b */ /* 0x000fd0000800000e */
[----:B------:R-:W-:-:S08]  /*39e0*/  DADD R12, R20, R14 ;  /* 0x00000000140c7229 */ /* 0x000fd0000000000e */
[----:B------:R-:W-:Y:S02]  /*39f0*/  DADD R20, R20, -R12 ;  /* 0x0000000014147229 */ /* 0x000fe4000000080c */
[----:B------:R-:W-:-:S06]  /*3a00*/  DMUL R10, R12, 64 ;  /* 0x405000000c0a7828 */ /* 0x000fcc0000000000 */
[----:B------:R-:W-:Y:S02]  /*3a10*/  DADD R18, R14, R20 ;  /* 0x000000000e127229 */ /* 0x000fe40000000014 */
[----:B------:R-:W-:Y:S01]  /*3a20*/  DFMA R12, R12, 64, -R10 ;  /* 0x405000000c0c782b */ /* 0x000fe2000000080a */
[----:B------:R-:W-:Y:S01]  /*3a30*/  MOV R14, 0x652b82fe ;  /* 0x652b82fe000e7802 */ /* 0x000fe20000000f00 */
[----:B------:R-:W-:-:S06]  /*3a40*/  IMAD.MOV.U32 R15, RZ, RZ, 0x3ff71547 ;  /* 0x3ff71547ff0f7424 */ /* 0x000fcc00078e00ff */
[----:B------:R-:W-:-:S08]  /*3a50*/  DFMA R18, R18, 64, R12 ;  /* 0x405000001212782b */ /* 0x000fd0000000000c */
[----:B------:R-:W-:-:S08]  /*3a60*/  DADD R12, R10, R18 ;  /* 0x000000000a0c7229 */ /* 0x000fd00000000012 */
[----:B------:R-:W-:Y:S02]  /*3a70*/  DFMA R14, R12, R14, 6.75539944105574400000e+15 ;  /* 0x433800000c0e742b */ /* 0x000fe4000000000e */
[----:B------:R-:W-:Y:S01]  /*3a80*/  FSETP.GEU.AND P0, PT, |R13|, 4.1917929649353027344, PT ;  /* 0x4086232b0d00780b */ /* 0x000fe20003f0e200 */
[----:B------:R-:W-:-:S05]  /*3a90*/  DADD R10, R10, -R12 ;  /* 0x000000000a0a7229 */ /* 0x000fca000000080c */
[----:B------:R-:W-:-:S03]  /*3aa0*/  DADD R20, R14, -6.75539944105574400000e+15 ;  /* 0xc33800000e147429 */ /* 0x000fc60000000000 */
[----:B------:R-:W-:-:S05]  /*3ab0*/  DADD R18, R18, R10 ;  /* 0x0000000012127229 */ /* 0x000fca000000000a */
[----:B------:R-:W-:Y:S01]  /*3ac0*/  DFMA R22, R20, -UR18, R12 ;  /* 0x8000001214167c2b */ /* 0x000fe2000800000c */
[----:B------:R-:W-:Y:S01]  /*3ad0*/  UMOV UR18, 0x3b39803f ;  /* 0x3b39803f00127882 */ /* 0x000fe20000000000 */
[----:B------:R-:W-:-:S06]  /*3ae0*/  UMOV UR19, 0x3c7abc9e ;  /* 0x3c7abc9e00137882 */ /* 0x000fcc0000000000 */
[----:B------:R-:W-:Y:S01]  /*3af0*/  DFMA R20, R20, -UR18, R22 ;  /* 0x8000001214147c2b */ /* 0x000fe20008000016 */
[----:B------:R-:W-:Y:S01]  /*3b00*/  UMOV UR18, 0x69ce2bdf ;  /* 0x69ce2bdf00127882 */ /* 0x000fe20000000000 */
[----:B------:R-:W-:Y:S01]  /*3b10*/  IMAD.MOV.U32 R22, RZ, RZ, -0x35dec16 ;  /* 0xfca213eaff167424 */ /* 0x000fe200078e00ff */
[----:B------:R-:W-:Y:S01]  /*3b20*/  UMOV UR19, 0x3e5ade15 ;  /* 0x3e5ade1500137882 */ /* 0x000fe20000000000 */
[----:B------:R-:W-:-:S06]  /*3b30*/  IMAD.MOV.U32 R23, RZ, RZ, 0x3e928af3 ;  /* 0x3e928af3ff177424 */ /* 0x000fcc00078e00ff */
[----:B------:R-:W-:Y:S01]  /*3b40*/  DFMA R22, R20, UR18, R22 ;  /* 0x0000001214167c2b */ /* 0x000fe20008000016 */
[----:B------:R-:W-:Y:S01]  /*3b50*/  UMOV UR18, 0x62401315 ;  /* 0x6240131500127882 */ /* 0x000fe20000000000 */
[----:B------:R-:W-:-:S06]  /*3b60*/  UMOV UR19, 0x3ec71dee ;  /* 0x3ec71dee00137882 */ /* 0x000fcc0000000000 */
[----:B------:R-:W-:Y:S01]  /*3b70*/  DFMA R22, R20, R22, UR18 ;  /* 0x0000001214167e2b */ /* 0x000fe20008000016 */
        /* <DEDUP_REMOVED lines=20> */
[----:B------:R-:W-:-:S08]  /*3cc0*/  DFMA R22, R20, R22, UR18 ;  /* 0x0000001214167e2b */ /* 0x000fd00008000016 */
[----:B------:R-:W-:-:S08]  /*3cd0*/  DFMA R22, R20, R22, 1 ;  /* 0x3ff000001416742b */ /* 0x000fd00000000016 */
[----:B------:R-:W-:-:S10]  /*3ce0*/  DFMA R22, R20, R22, 1 ;  /* 0x3ff000001416742b */ /* 0x000fd40000000016 */
[----:B------:R-:W-:Y:S01]  /*3cf0*/  LEA R11, R14, R23, 0x14 ;  /* 0x000000170e0b7211 */ /* 0x000fe200078ea0ff */
[----:B------:R-:W-:Y:S01]  /*3d00*/  IMAD.MOV.U32 R10, RZ, RZ, R22 ;  /* 0x000000ffff0a7224 */ /* 0x000fe200078e0016 */
[----:B------:R-:W-:Y:S06]  /*3d10*/  @!P0 BRA `(.L_x_57) ;  /* 0x0000000000348947 */ /* 0x000fec0003800000 */
[----:B------:R-:W-:Y:S01]  /*3d20*/  FSETP.GEU.AND P1, PT, |R13|, 4.2275390625, PT ;  /* 0x408748000d00780b */ /* 0x000fe20003f2e200 */
[C---:B------:R-:W-:Y:S02]  /*3d30*/  DADD R20, R12.reuse, +INF ;  /* 0x7ff000000c147429 */ /* 0x040fe40000000000 */
[----:B------:R-:W-:-:S08]  /*3d40*/  DSETP.GEU.AND P0, PT, R12, RZ, PT ;  /* 0x000000ff0c00722a */ /* 0x000fd00003f0e000 */
[----:B------:R-:W-:Y:S02]  /*3d50*/  FSEL R11, R21, RZ, P0 ;  /* 0x000000ff150b7208 */ /* 0x000fe40000000000 */
[----:B------:R-:W-:Y:S02]  /*3d60*/  @!P1 LEA.HI R10, R14, R14, RZ, 0x1 ;  /* 0x0000000e0e0a9211 */ /* 0x000fe400078f08ff */
[----:B------:R-:W-:Y:S02]  /*3d70*/  @!P1 MOV R12, R22 ;  /* 0x00000016000c9202 */ /* 0x000fe40000000f00 */
[----:B------:R-:W-:Y:S02]  /*3d80*/  @!P1 SHF.R.S32.HI R13, RZ, 0x1, R10 ;  /* 0x00000001ff0d9819 */ /* 0x000fe4000001140a */
[----:B------:R-:W-:-:S03]  /*3d90*/  FSEL R10, R20, RZ, P0 ;  /* 0x000000ff140a7208 */ /* 0x000fc60000000000 */
[----:B------:R-:W-:Y:S02]  /*3da0*/  @!P1 IMAD.IADD R14, R14, 0x1, -R13 ;  /* 0x000000010e0e9824 */ /* 0x000fe400078e0a0d */
[----:B------:R-:W-:-:S03]  /*3db0*/  @!P1 IMAD R13, R13, 0x100000, R23 ;  /* 0x001000000d0d9824 */ /* 0x000fc600078e0217 */
[----:B------:R-:W-:Y:S01]  /*3dc0*/  @!P1 LEA R15, R14, 0x3ff00000, 0x14 ;  /* 0x3ff000000e0f9811 */ /* 0x000fe200078ea0ff */
[----:B------:R-:W-:-:S06]  /*3dd0*/  @!P1 IMAD.MOV.U32 R14, RZ, RZ, RZ ;  /* 0x000000ffff0e9224 */ /* 0x000fcc00078e00ff */
[----:B------:R-:W-:-:S11]  /*3de0*/  @!P1 DMUL R10, R12, R14 ;  /* 0x0000000e0c0a9228 */ /* 0x000fd60000000000 */
.L_x_57:
[----:B------:R-:W-:Y:S01]  /*3df0*/  DFMA R12, R18, R10, R10 ;  /* 0x0000000a120c722b */ /* 0x000fe2000000000a */
[----:B------:R-:W-:Y:S01]  /*3e00*/  IMAD.MOV.U32 R17, RZ, RZ, 0x0 ;  /* 0x00000000ff117424 */ /* 0x000fe200078e00ff */
[----:B------:R-:W-:-:S08]  /*3e10*/  DSETP.NEU.AND P0, PT, |R10|, +INF , PT ;  /* 0x7ff000000a00742a */ /* 0x000fd00003f0d200 */
[----:B------:R-:W-:Y:S02]  /*3e20*/  FSEL R12, R10, R12, !P0 ;  /* 0x0000000c0a0c7208 */ /* 0x000fe40004000000 */
[----:B------:R-:W-:Y:S01]  /*3e30*/  FSEL R13, R11, R13, !P0 ;  /* 0x0000000d0b0d7208 */ /* 0x000fe20004000000 */
[----:B------:R-:W-:Y:S06]  /*3e40*/  RET.REL.NODEC R16 `(_Z12renderKernelPhP6Spherei4Vec3) ;  /* 0xffffffc0106c7950 */ /* 0x000fec0003c3ffff */
.L_x_58:
[----:B------:R-:W-:-:S00]  /*3e50*/  BRA `(.L_x_58) ;  /* 0xfffffffc00fc7947 */ /* 0x000fc0000383ffff */
[----:B------:R-:W-:-:S00]  /*3e60*/  NOP ;  /* 0x0000000000007918 */ /* 0x000fc00000000000 */
        /* <DEDUP_REMOVED lines=9> */
.L_x_62:


//--------------------- .nv.shared.reserved.0     --------------------------
	.section	.nv.shared.reserved.0,"aw",@nobits
	.weak		__nv_reservedSMEM_offset_0_alias
	.size		__nv_reservedSMEM_offset_0_alias, 0, 64
	.other		__nv_reservedSMEM_offset_0_alias,@"STO_CUDA_RESERVED_SHARED STV_DEFAULT"
__nv_reservedSMEM_offset_0_alias:
	.zero		0
	.zero		64


//--------------------- .nv.constant0._Z12renderKernelPhP6Spherei4Vec3 --------------------------
	.section	.nv.constant0._Z12renderKernelPhP6Spherei4Vec3,"a",@progbits
	.sectionflags	@""
	.align	4
.nv.constant0._Z12renderKernelPhP6Spherei4Vec3:
	.zero		944


//--------------------- SYMBOLS --------------------------

	.type		.nv.reservedSmem.offset0,@object
	.size		.nv.reservedSmem.offset0,0x4
